//
// Generated by NVIDIA NVVM Compiler
//
// Compiler Build ID: CL-36424714
// Cuda compilation tools, release 13.0, V13.0.88
// Based on NVVM 20.0.0
//

.version 9.0
.target sm_100
.address_size 64

	// .globl	_Z20matrix_mult_constantPiiS_

.visible .entry _Z20matrix_mult_constantPiiS_(
	.param .u64 .ptr .align 1 _Z20matrix_mult_constantPiiS__param_0,
	.param .u32 _Z20matrix_mult_constantPiiS__param_1,
	.param .u64 .ptr .align 1 _Z20matrix_mult_constantPiiS__param_2
)
{
	.reg .b32 	%r<8>;
	.reg .b64 	%rd<8>;

	ld.param.u64 	%rd1, [_Z20matrix_mult_constantPiiS__param_0];
	ld.param.u32 	%r1, [_Z20matrix_mult_constantPiiS__param_1];
	ld.param.u64 	%rd2, [_Z20matrix_mult_constantPiiS__param_2];
	cvta.to.global.u64 	%rd3, %rd2;
	cvta.to.global.u64 	%rd4, %rd1;
	mov.u32 	%r2, %ctaid.x;
	mov.u32 	%r3, %tid.x;
	mov.u32 	%r4, %ntid.x;
	mad.lo.s32 	%r5, %r2, %r4, %r3;
	mul.wide.u32 	%rd5, %r5, 4;
	add.s64 	%rd6, %rd4, %rd5;
	ld.global.u32 	%r6, [%rd6];
	mul.lo.s32 	%r7, %r6, %r1;
	add.s64 	%rd7, %rd3, %rd5;
	st.global.u32 	[%rd7], %r7;
	ret;

}
	// .globl	_Z10matrix_addPiS_S_
.visible .entry _Z10matrix_addPiS_S_(
	.param .u64 .ptr .align 1 _Z10matrix_addPiS_S__param_0,
	.param .u64 .ptr .align 1 _Z10matrix_addPiS_S__param_1,
	.param .u64 .ptr .align 1 _Z10matrix_addPiS_S__param_2
)
{
	.reg .b32 	%r<8>;
	.reg .b64 	%rd<11>;

	ld.param.u64 	%rd1, [_Z10matrix_addPiS_S__param_0];
	ld.param.u64 	%rd2, [_Z10matrix_addPiS_S__param_1];
	ld.param.u64 	%rd3, [_Z10matrix_addPiS_S__param_2];
	cvta.to.global.u64 	%rd4, %rd3;
	cvta.to.global.u64 	%rd5, %rd2;
	cvta.to.global.u64 	%rd6, %rd1;
	mov.u32 	%r1, %ctaid.x;
	mov.u32 	%r2, %tid.x;
	mov.u32 	%r3, %ntid.x;
	mad.lo.s32 	%r4, %r1, %r3, %r2;
	mul.wide.u32 	%rd7, %r4, 4;
	add.s64 	%rd8, %rd6, %rd7;
	ld.global.u32 	%r5, [%rd8];
	add.s64 	%rd9, %rd5, %rd7;
	ld.global.u32 	%r6, [%rd9];
	add.s32 	%r7, %r6, %r5;
	add.s64 	%rd10, %rd4, %rd7;
	st.global.u32 	[%rd10], %r7;
	ret;

}
	// .globl	_Z19matrix_div_constantPiiS_
.visible .entry _Z19matrix_div_constantPiiS_(
	.param .u64 .ptr .align 1 _Z19matrix_div_constantPiiS__param_0,
	.param .u32 _Z19matrix_div_constantPiiS__param_1,
	.param .u64 .ptr .align 1 _Z19matrix_div_constantPiiS__param_2
)
{
	.reg .b32 	%r<8>;
	.reg .b64 	%rd<8>;

	ld.param.u64 	%rd1, [_Z19matrix_div_constantPiiS__param_0];
	ld.param.u32 	%r1, [_Z19matrix_div_constantPiiS__param_1];
	ld.param.u64 	%rd2, [_Z19matrix_div_constantPiiS__param_2];
	cvta.to.global.u64 	%rd3, %rd2;
	cvta.to.global.u64 	%rd4, %rd1;
	mov.u32 	%r2, %ctaid.x;
	mov.u32 	%r3, %tid.x;
	mov.u32 	%r4, %ntid.x;
	mad.lo.s32 	%r5, %r2, %r4, %r3;
	mul.wide.u32 	%rd5, %r5, 4;
	add.s64 	%rd6, %rd4, %rd5;
	ld.global.u32 	%r6, [%rd6];
	div.s32 	%r7, %r6, %r1;
	add.s64 	%rd7, %rd3, %rd5;
	st.global.u32 	[%rd7], %r7;
	ret;

}
	// .globl	_Z22set_matrix_with_matrixPiS_
.visible .entry _Z22set_matrix_with_matrixPiS_(
	.param .u64 .ptr .align 1 _Z22set_matrix_with_matrixPiS__param_0,
	.param .u64 .ptr .align 1 _Z22set_matrix_with_matrixPiS__param_1
)
{
	.reg .b32 	%r<6>;
	.reg .b64 	%rd<8>;

	ld.param.u64 	%rd1, [_Z22set_matrix_with_matrixPiS__param_0];
	ld.param.u64 	%rd2, [_Z22set_matrix_with_matrixPiS__param_1];
	cvta.to.global.u64 	%rd3, %rd2;
	cvta.to.global.u64 	%rd4, %rd1;
	mov.u32 	%r1, %ctaid.x;
	mov.u32 	%r2, %tid.x;
	mov.u32 	%r3, %ntid.x;
	mad.lo.s32 	%r4, %r1, %r3, %r2;
	mul.wide.u32 	%rd5, %r4, 4;
	add.s64 	%rd6, %rd4, %rd5;
	ld.global.u32 	%r5, [%rd6];
	add.s64 	%rd7, %rd3, %rd5;
	st.global.u32 	[%rd7], %r5;
	ret;

}
	// .globl	_Z10matrix_subPiS_S_
.visible .entry _Z10matrix_subPiS_S_(
	.param .u64 .ptr .align 1 _Z10matrix_subPiS_S__param_0,
	.param .u64 .ptr .align 1 _Z10matrix_subPiS_S__param_1,
	.param .u64 .ptr .align 1 _Z10matrix_subPiS_S__param_2
)
{
	.reg .b32 	%r<8>;
	.reg .b64 	%rd<11>;

	ld.param.u64 	%rd1, [_Z10matrix_subPiS_S__param_0];
	ld.param.u64 	%rd2, [_Z10matrix_subPiS_S__param_1];
	ld.param.u64 	%rd3, [_Z10matrix_subPiS_S__param_2];
	cvta.to.global.u64 	%rd4, %rd3;
	cvta.to.global.u64 	%rd5, %rd2;
	cvta.to.global.u64 	%rd6, %rd1;
	mov.u32 	%r1, %ctaid.x;
	mov.u32 	%r2, %tid.x;
	mov.u32 	%r3, %ntid.x;
	mad.lo.s32 	%r4, %r1, %r3, %r2;
	mul.wide.u32 	%rd7, %r4, 4;
	add.s64 	%rd8, %rd6, %rd7;
	ld.global.u32 	%r5, [%rd8];
	add.s64 	%rd9, %rd5, %rd7;
	ld.global.u32 	%r6, [%rd9];
	sub.s32 	%r7, %r5, %r6;
	add.s64 	%rd10, %rd4, %rd7;
	st.global.u32 	[%rd10], %r7;
	ret;

}
	// .globl	_Z23matrix_elementwise_multPiS_S_
.visible .entry _Z23matrix_elementwise_multPiS_S_(
	.param .u64 .ptr .align 1 _Z23matrix_elementwise_multPiS_S__param_0,
	.param .u64 .ptr .align 1 _Z23matrix_elementwise_multPiS_S__param_1,
	.param .u64 .ptr .align 1 _Z23matrix_elementwise_multPiS_S__param_2
)
{
	.reg .b32 	%r<8>;
	.reg .b64 	%rd<11>;

	ld.param.u64 	%rd1, [_Z23matrix_elementwise_multPiS_S__param_0];
	ld.param.u64 	%rd2, [_Z23matrix_elementwise_multPiS_S__param_1];
	ld.param.u64 	%rd3, [_Z23matrix_elementwise_multPiS_S__param_2];
	cvta.to.global.u64 	%rd4, %rd3;
	cvta.to.global.u64 	%rd5, %rd2;
	cvta.to.global.u64 	%rd6, %rd1;
	mov.u32 	%r1, %ctaid.x;
	mov.u32 	%r2, %tid.x;
	mov.u32 	%r3, %ntid.x;
	mad.lo.s32 	%r4, %r1, %r3, %r2;
	mul.wide.u32 	%rd7, %r4, 4;
	add.s64 	%rd8, %rd6, %rd7;
	ld.global.u32 	%r5, [%rd8];
	add.s64 	%rd9, %rd5, %rd7;
	ld.global.u32 	%r6, [%rd9];
	mul.lo.s32 	%r7, %r6, %r5;
	add.s64 	%rd10, %rd4, %rd7;
	st.global.u32 	[%rd10], %r7;
	ret;

}
	// .globl	_Z22matrix_elementwise_divPiS_S_
.visible .entry _Z22matrix_elementwise_divPiS_S_(
	.param .u64 .ptr .align 1 _Z22matrix_elementwise_divPiS_S__param_0,
	.param .u64 .ptr .align 1 _Z22matrix_elementwise_divPiS_S__param_1,
	.param .u64 .ptr .align 1 _Z22matrix_elementwise_divPiS_S__param_2
)
{
	.reg .b32 	%r<8>;
	.reg .b64 	%rd<11>;

	ld.param.u64 	%rd1, [_Z22matrix_elementwise_divPiS_S__param_0];
	ld.param.u64 	%rd2, [_Z22matrix_elementwise_divPiS_S__param_1];
	ld.param.u64 	%rd3, [_Z22matrix_elementwise_divPiS_S__param_2];
	cvta.to.global.u64 	%rd4, %rd3;
	cvta.to.global.u64 	%rd5, %rd2;
	cvta.to.global.u64 	%rd6, %rd1;
	mov.u32 	%r1, %ctaid.x;
	mov.u32 	%r2, %tid.x;
	mov.u32 	%r3, %ntid.x;
	mad.lo.s32 	%r4, %r1, %r3, %r2;
	mul.wide.u32 	%rd7, %r4, 4;
	add.s64 	%rd8, %rd6, %rd7;
	ld.global.u32 	%r5, [%rd8];
	add.s64 	%rd9, %rd5, %rd7;
	ld.global.u32 	%r6, [%rd9];
	div.s32 	%r7, %r5, %r6;
	add.s64 	%rd10, %rd4, %rd7;
	st.global.u32 	[%rd10], %r7;
	ret;

}
	// .globl	_Z10matrix_mapPiPFddES_
.visible .entry _Z10matrix_mapPiPFddES_(
	.param .u64 .ptr .align 1 _Z10matrix_mapPiPFddES__param_0,
	.param .u64 .ptr .align 1 _Z10matrix_mapPiPFddES__param_1,
	.param .u64 .ptr .align 1 _Z10matrix_mapPiPFddES__param_2
)
{
	.reg .b32 	%r<7>;
	.reg .b64 	%rd<9>;
	.reg .b64 	%fd<4>;

	ld.param.u64 	%rd1, [_Z10matrix_mapPiPFddES__param_0];
	ld.param.u64 	%rd2, [_Z10matrix_mapPiPFddES__param_1];
	ld.param.u64 	%rd3, [_Z10matrix_mapPiPFddES__param_2];
	cvta.to.global.u64 	%rd4, %rd3;
	cvta.to.global.u64 	%rd5, %rd1;
	mov.u32 	%r1, %ctaid.x;
	mov.u32 	%r2, %tid.x;
	mov.u32 	%r3, %ntid.x;
	mad.lo.s32 	%r4, %r1, %r3, %r2;
	mul.wide.u32 	%rd6, %r4, 4;
	add.s64 	%rd7, %rd5, %rd6;
	ld.global.u32 	%r5, [%rd7];
	cvt.rn.f64.s32 	%fd1, %r5;
	{ // callseq 0, 0
	.param .b64 param0;
	st.param.f64 	[param0], %fd1;
	.param .b64 retval0;
	prototype_0 : .callprototype (.param .b64 _) _ (.param .b64 _);
	call (retval0), 
	%rd2, 
	(
	param0
	)
	, prototype_0;
	ld.param.f64 	%fd2, [retval0];
	} // callseq 0
	cvt.rzi.s32.f64 	%r6, %fd2;
	add.s64 	%rd8, %rd4, %rd6;
	st.global.u32 	[%rd8], %r6;
	ret;

}
	// .globl	_Z16matrix_transposePiS_
.visible .entry _Z16matrix_transposePiS_(
	.param .u64 .ptr .align 1 _Z16matrix_transposePiS__param_0,
	.param .u64 .ptr .align 1 _Z16matrix_transposePiS__param_1
)
{
	.reg .b32 	%r<7>;
	.reg .b64 	%rd<9>;

	ld.param.u64 	%rd1, [_Z16matrix_transposePiS__param_0];
	ld.param.u64 	%rd2, [_Z16matrix_transposePiS__param_1];
	cvta.to.global.u64 	%rd3, %rd2;
	cvta.to.global.u64 	%rd4, %rd1;
	mov.u32 	%r1, %ctaid.x;
	mov.u32 	%r2, %tid.x;
	mov.u32 	%r3, %ntid.x;
	mad.lo.s32 	%r4, %r2, %r3, %r1;
	mul.wide.u32 	%rd5, %r4, 4;
	add.s64 	%rd6, %rd4, %rd5;
	ld.global.u32 	%r5, [%rd6];
	mad.lo.s32 	%r6, %r1, %r3, %r2;
	mul.wide.u32 	%rd7, %r6, 4;
	add.s64 	%rd8, %rd3, %rd7;
	st.global.u32 	[%rd8], %r5;
	ret;

}
	// .globl	_Z13matrix_repmatPiiiiiS_
.visible .entry _Z13matrix_repmatPiiiiiS_(
	.param .u64 .ptr .align 1 _Z13matrix_repmatPiiiiiS__param_0,
	.param .u32 _Z13matrix_repmatPiiiiiS__param_1,
	.param .u32 _Z13matrix_repmatPiiiiiS__param_2,
	.param .u32 _Z13matrix_repmatPiiiiiS__param_3,
	.param .u32 _Z13matrix_repmatPiiiiiS__param_4,
	.param .u64 .ptr .align 1 _Z13matrix_repmatPiiiiiS__param_5
)
{
	.reg .pred 	%p<9>;
	.reg .b32 	%r<54>;
	.reg .b64 	%rd<20>;

	ld.param.u64 	%rd4, [_Z13matrix_repmatPiiiiiS__param_0];
	ld.param.u32 	%r22, [_Z13matrix_repmatPiiiiiS__param_1];
	ld.param.u32 	%r24, [_Z13matrix_repmatPiiiiiS__param_2];
	ld.param.u32 	%r23, [_Z13matrix_repmatPiiiiiS__param_3];
	ld.param.u64 	%rd5, [_Z13matrix_repmatPiiiiiS__param_5];
	cvta.to.global.u64 	%rd1, %rd5;
	cvta.to.global.u64 	%rd2, %rd4;
	mov.u32 	%r1, %ctaid.x;
	mov.u32 	%r2, %tid.x;
	mov.u32 	%r3, %ntid.x;
	setp.gt.s32 	%p1, %r24, 1;
	@%p1 bra 	$L__BB9_2;
	mad.lo.s32 	%r25, %r1, %r3, %r2;
	mul.wide.u32 	%rd6, %r25, 4;
	add.s64 	%rd7, %rd2, %rd6;
	ld.global.u32 	%r26, [%rd7];
	add.s64 	%rd8, %rd1, %rd6;
	st.global.u32 	[%rd8], %r26;
$L__BB9_2:
	setp.lt.s32 	%p2, %r22, 2;
	@%p2 bra 	$L__BB9_10;
	mul.lo.s32 	%r4, %r23, %r22;
	setp.ge.s32 	%p3, %r23, %r4;
	@%p3 bra 	$L__BB9_10;
	mad.lo.s32 	%r27, %r1, %r3, %r2;
	mul.wide.u32 	%rd9, %r27, 4;
	add.s64 	%rd3, %rd2, %rd9;
	shl.b32 	%r28, %r23, 1;
	max.s32 	%r29, %r4, %r28;
	setp.lt.s32 	%p4, %r28, %r4;
	selp.u32 	%r30, 1, 0, %p4;
	or.b32  	%r31, %r28, %r30;
	sub.s32 	%r32, %r29, %r31;
	div.u32 	%r33, %r32, %r23;
	add.s32 	%r5, %r33, %r30;
	and.b32  	%r34, %r5, 3;
	setp.eq.s32 	%p5, %r34, 3;
	mov.u32 	%r51, %r23;
	@%p5 bra 	$L__BB9_7;
	ld.global.u32 	%r6, [%rd3];
	add.s32 	%r35, %r1, %r23;
	mad.lo.s32 	%r49, %r3, %r35, %r2;
	mul.lo.s32 	%r8, %r3, %r23;
	add.s32 	%r36, %r5, 1;
	and.b32  	%r37, %r36, 3;
	neg.s32 	%r48, %r37;
	mov.u32 	%r51, %r23;
$L__BB9_6:
	.pragma "nounroll";
	mul.wide.s32 	%rd10, %r49, 4;
	add.s64 	%rd11, %rd1, %rd10;
	st.global.u32 	[%rd11], %r6;
	add.s32 	%r51, %r51, %r23;
	add.s32 	%r49, %r49, %r8;
	add.s32 	%r48, %r48, 1;
	setp.ne.s32 	%p6, %r48, 0;
	@%p6 bra 	$L__BB9_6;
$L__BB9_7:
	setp.lt.u32 	%p7, %r5, 3;
	@%p7 bra 	$L__BB9_10;
	ld.global.u32 	%r52, [%rd3];
	shl.b32 	%r47, %r23, 2;
$L__BB9_9:
	add.s32 	%r38, %r51, %r1;
	mad.lo.s32 	%r39, %r38, %r3, %r2;
	mul.wide.s32 	%rd12, %r39, 4;
	add.s64 	%rd13, %rd1, %rd12;
	st.global.u32 	[%rd13], %r52;
	ld.global.u32 	%r40, [%rd3];
	add.s32 	%r41, %r38, %r23;
	mad.lo.s32 	%r42, %r41, %r3, %r2;
	mul.wide.s32 	%rd14, %r42, 4;
	add.s64 	%rd15, %rd1, %rd14;
	st.global.u32 	[%rd15], %r40;
	add.s32 	%r43, %r41, %r23;
	mad.lo.s32 	%r44, %r43, %r3, %r2;
	mul.wide.s32 	%rd16, %r44, 4;
	add.s64 	%rd17, %rd1, %rd16;
	st.global.u32 	[%rd17], %r40;
	ld.global.u32 	%r52, [%rd3];
	add.s32 	%r45, %r43, %r23;
	mad.lo.s32 	%r46, %r45, %r3, %r2;
	mul.wide.s32 	%rd18, %r46, 4;
	add.s64 	%rd19, %rd1, %rd18;
	st.global.u32 	[%rd19], %r52;
	add.s32 	%r51, %r47, %r51;
	setp.lt.s32 	%p8, %r51, %r4;
	@%p8 bra 	$L__BB9_9;
$L__BB9_10:
	ret;

}
	// .globl	_Z11matrix_multPiS_S_iii
.visible .entry _Z11matrix_multPiS_S_iii(
	.param .u64 .ptr .align 1 _Z11matrix_multPiS_S_iii_param_0,
	.param .u64 .ptr .align 1 _Z11matrix_multPiS_S_iii_param_1,
	.param .u64 .ptr .align 1 _Z11matrix_multPiS_S_iii_param_2,
	.param .u32 _Z11matrix_multPiS_S_iii_param_3,
	.param .u32 _Z11matrix_multPiS_S_iii_param_4,
	.param .u32 _Z11matrix_multPiS_S_iii_param_5
)
{
	.reg .pred 	%p<13>;
	.reg .b32 	%r<109>;
	.reg .b64 	%rd<53>;

	ld.param.u64 	%rd7, [_Z11matrix_multPiS_S_iii_param_0];
	ld.param.u64 	%rd8, [_Z11matrix_multPiS_S_iii_param_1];
	ld.param.u64 	%rd6, [_Z11matrix_multPiS_S_iii_param_2];
	ld.param.u32 	%r32, [_Z11matrix_multPiS_S_iii_param_3];
	ld.param.u32 	%r30, [_Z11matrix_multPiS_S_iii_param_4];
	ld.param.u32 	%r31, [_Z11matrix_multPiS_S_iii_param_5];
	cvta.to.global.u64 	%rd1, %rd8;
	cvta.to.global.u64 	%rd2, %rd7;
	mov.u32 	%r34, %ctaid.y;
	mov.u32 	%r35, %ntid.y;
	mov.u32 	%r36, %tid.y;
	mad.lo.s32 	%r37, %r34, %r35, %r36;
	mov.u32 	%r38, %ctaid.x;
	mov.u32 	%r39, %ntid.x;
	mov.u32 	%r40, %tid.x;
	mad.lo.s32 	%r2, %r38, %r39, %r40;
	setp.ge.s32 	%p1, %r2, %r31;
	setp.ge.s32 	%p2, %r37, %r32;
	or.pred  	%p3, %p1, %p2;
	@%p3 bra 	$L__BB10_14;
	setp.lt.s32 	%p4, %r30, 1;
	mov.b32 	%r108, 0;
	@%p4 bra 	$L__BB10_13;
	mul.lo.s32 	%r3, %r30, %r37;
	and.b32  	%r4, %r30, 7;
	setp.lt.u32 	%p5, %r30, 8;
	mov.b32 	%r103, 0;
	mov.u32 	%r108, %r103;
	@%p5 bra 	$L__BB10_5;
	and.b32  	%r103, %r30, 2147483640;
	neg.s32 	%r97, %r103;
	shl.b32 	%r7, %r31, 3;
	mul.wide.u32 	%rd9, %r3, 4;
	add.s64 	%rd10, %rd9, %rd2;
	add.s64 	%rd52, %rd10, 16;
	mov.b32 	%r108, 0;
	mul.wide.s32 	%rd13, %r31, 4;
	mov.u32 	%r96, %r2;
$L__BB10_4:
	.pragma "nounroll";
	ld.global.u32 	%r45, [%rd52+-16];
	mul.wide.s32 	%rd11, %r96, 4;
	add.s64 	%rd12, %rd1, %rd11;
	ld.global.u32 	%r46, [%rd12];
	mad.lo.s32 	%r47, %r46, %r45, %r108;
	ld.global.u32 	%r48, [%rd52+-12];
	add.s64 	%rd14, %rd12, %rd13;
	ld.global.u32 	%r49, [%rd14];
	mad.lo.s32 	%r50, %r49, %r48, %r47;
	ld.global.u32 	%r51, [%rd52+-8];
	add.s64 	%rd15, %rd14, %rd13;
	ld.global.u32 	%r52, [%rd15];
	mad.lo.s32 	%r53, %r52, %r51, %r50;
	ld.global.u32 	%r54, [%rd52+-4];
	add.s64 	%rd16, %rd15, %rd13;
	ld.global.u32 	%r55, [%rd16];
	mad.lo.s32 	%r56, %r55, %r54, %r53;
	ld.global.u32 	%r57, [%rd52];
	add.s64 	%rd17, %rd16, %rd13;
	ld.global.u32 	%r58, [%rd17];
	mad.lo.s32 	%r59, %r58, %r57, %r56;
	ld.global.u32 	%r60, [%rd52+4];
	add.s64 	%rd18, %rd17, %rd13;
	ld.global.u32 	%r61, [%rd18];
	mad.lo.s32 	%r62, %r61, %r60, %r59;
	ld.global.u32 	%r63, [%rd52+8];
	add.s64 	%rd19, %rd18, %rd13;
	ld.global.u32 	%r64, [%rd19];
	mad.lo.s32 	%r65, %r64, %r63, %r62;
	ld.global.u32 	%r66, [%rd52+12];
	add.s64 	%rd20, %rd19, %rd13;
	ld.global.u32 	%r67, [%rd20];
	mad.lo.s32 	%r108, %r67, %r66, %r65;
	add.s32 	%r97, %r97, 8;
	add.s32 	%r96, %r96, %r7;
	add.s64 	%rd52, %rd52, 32;
	setp.ne.s32 	%p6, %r97, 0;
	@%p6 bra 	$L__BB10_4;
$L__BB10_5:
	setp.eq.s32 	%p7, %r4, 0;
	@%p7 bra 	$L__BB10_13;
	and.b32  	%r17, %r30, 3;
	setp.lt.u32 	%p8, %r4, 4;
	@%p8 bra 	$L__BB10_8;
	add.s32 	%r69, %r103, %r3;
	mul.wide.u32 	%rd21, %r69, 4;
	add.s64 	%rd22, %rd2, %rd21;
	ld.global.u32 	%r70, [%rd22];
	mad.lo.s32 	%r71, %r103, %r31, %r2;
	mul.wide.s32 	%rd23, %r71, 4;
	add.s64 	%rd24, %rd1, %rd23;
	ld.global.u32 	%r72, [%rd24];
	mad.lo.s32 	%r73, %r72, %r70, %r108;
	cvt.u64.u32 	%rd25, %r3;
	cvt.u64.u32 	%rd26, %r103;
	add.s64 	%rd27, %rd26, %rd25;
	shl.b64 	%rd28, %rd27, 2;
	add.s64 	%rd29, %rd2, %rd28;
	ld.global.u32 	%r74, [%rd29+4];
	mul.wide.s32 	%rd30, %r31, 4;
	add.s64 	%rd31, %rd24, %rd30;
	ld.global.u32 	%r75, [%rd31];
	mad.lo.s32 	%r76, %r75, %r74, %r73;
	ld.global.u32 	%r77, [%rd29+8];
	add.s64 	%rd32, %rd31, %rd30;
	ld.global.u32 	%r78, [%rd32];
	mad.lo.s32 	%r79, %r78, %r77, %r76;
	ld.global.u32 	%r80, [%rd29+12];
	add.s64 	%rd33, %rd32, %rd30;
	ld.global.u32 	%r81, [%rd33];
	mad.lo.s32 	%r108, %r81, %r80, %r79;
	add.s32 	%r103, %r103, 4;
$L__BB10_8:
	setp.eq.s32 	%p9, %r17, 0;
	@%p9 bra 	$L__BB10_13;
	setp.eq.s32 	%p10, %r17, 1;
	@%p10 bra 	$L__BB10_11;
	add.s32 	%r83, %r103, %r3;
	mul.wide.u32 	%rd34, %r83, 4;
	add.s64 	%rd35, %rd2, %rd34;
	ld.global.u32 	%r84, [%rd35];
	mad.lo.s32 	%r85, %r103, %r31, %r2;
	mul.wide.s32 	%rd36, %r85, 4;
	add.s64 	%rd37, %rd1, %rd36;
	ld.global.u32 	%r86, [%rd37];
	mad.lo.s32 	%r87, %r86, %r84, %r108;
	cvt.u64.u32 	%rd38, %r3;
	cvt.u64.u32 	%rd39, %r103;
	add.s64 	%rd40, %rd39, %rd38;
	shl.b64 	%rd41, %rd40, 2;
	add.s64 	%rd42, %rd2, %rd41;
	ld.global.u32 	%r88, [%rd42+4];
	mul.wide.s32 	%rd43, %r31, 4;
	add.s64 	%rd44, %rd37, %rd43;
	ld.global.u32 	%r89, [%rd44];
	mad.lo.s32 	%r108, %r89, %r88, %r87;
	add.s32 	%r103, %r103, 2;
$L__BB10_11:
	and.b32  	%r90, %r30, 1;
	setp.eq.b32 	%p11, %r90, 1;
	not.pred 	%p12, %p11;
	@%p12 bra 	$L__BB10_13;
	add.s32 	%r91, %r103, %r3;
	mul.wide.u32 	%rd45, %r91, 4;
	add.s64 	%rd46, %rd2, %rd45;
	ld.global.u32 	%r92, [%rd46];
	mad.lo.s32 	%r93, %r103, %r31, %r2;
	mul.wide.s32 	%rd47, %r93, 4;
	add.s64 	%rd48, %rd1, %rd47;
	ld.global.u32 	%r94, [%rd48];
	mad.lo.s32 	%r108, %r94, %r92, %r108;
$L__BB10_13:
	mad.lo.s32 	%r95, %r31, %r37, %r2;
	cvta.to.global.u64 	%rd49, %rd6;
	mul.wide.s32 	%rd50, %r95, 4;
	add.s64 	%rd51, %rd49, %rd50;
	st.global.u32 	[%rd51], %r108;
$L__BB10_14:
	ret;

}


// ===== COMPILED SASS (sm_100) =====

	.target	sm_100

	.elftype	@"ET_EXEC"


//--------------------- .note.nv.tkinfo           --------------------------
	.section	.note.nv.tkinfo,"",@"SHT_NOTE"
	.sectionflags	@"SHF_NOTE_NV_TKINFO"
	.tkinfo
        /*0018*/ 	.word	0x00000002
        /*0030*/ 	.string	""
        /*0030*/ 	.string	"ptxas"
        /*0030*/ 	.string	"Cuda compilation tools, release 13.0, V13.0.88"
        /*0030*/ 	.string	"Build cuda_13.0.r13.0/compiler.36424714_0"
        /*0030*/ 	.string	"-arch sm_100 -m 64 "



//--------------------- .note.nv.cuinfo           --------------------------
	.section	.note.nv.cuinfo,"",@"SHT_NOTE"
	.sectionflags	@"SHF_NOTE_NV_CUINFO"
        /*0018*/ 	.short	0x0002
        /*001a*/ 	.short	0x0064
        /*001c*/ 	.short	0x0082
	.zero		2


//--------------------- .nv.info                  --------------------------
	.section	.nv.info,"",@"SHT_CUDA_INFO"
	.align	4


	//----- nvinfo : EIATTR_REGCOUNT
	.align		4
        /*0000*/ 	.byte	0x04, 0x2f
        /*0002*/ 	.short	(.L_1 - .L_0)
	.align		4
.L_0:
        /*0004*/ 	.word	index@(_Z20matrix_mult_constantPiiS_)
        /*0008*/ 	.word	0x0000000a


	//----- nvinfo : EIATTR_FRAME_SIZE
	.align		4
.L_1:
        /*000c*/ 	.byte	0x04, 0x11
        /*000e*/ 	.short	(.L_3 - .L_2)
	.align		4
.L_2:
        /*0010*/ 	.word	index@(_Z20matrix_mult_constantPiiS_)
        /*0014*/ 	.word	0x00000000


	//----- nvinfo : EIATTR_REGCOUNT
	.align		4
.L_3:
        /*0018*/ 	.byte	0x04, 0x2f
        /*001a*/ 	.short	(.L_5 - .L_4)
	.align		4
.L_4:
        /*001c*/ 	.word	index@(_Z10matrix_addPiS_S_)
        /*0020*/ 	.word	0x0000000c


	//----- nvinfo : EIATTR_FRAME_SIZE
	.align		4
.L_5:
        /*0024*/ 	.byte	0x04, 0x11
        /*0026*/ 	.short	(.L_7 - .L_6)
	.align		4
.L_6:
        /*0028*/ 	.word	index@(_Z10matrix_addPiS_S_)
        /*002c*/ 	.word	0x00000000


	//----- nvinfo : EIATTR_REGCOUNT
	.align		4
.L_7:
        /*0030*/ 	.byte	0x04, 0x2f
        /*0032*/ 	.short	(.L_9 - .L_8)
	.align		4
.L_8:
        /*0034*/ 	.word	index@(_Z19matrix_div_constantPiiS_)
        /*0038*/ 	.word	0x00000010


	//----- nvinfo : EIATTR_FRAME_SIZE
	.align		4
.L_9:
        /*003c*/ 	.byte	0x04, 0x11
        /*003e*/ 	.short	(.L_11 - .L_10)
	.align		4
.L_10:
        /*0040*/ 	.word	index@(_Z19matrix_div_constantPiiS_)
        /*0044*/ 	.word	0x00000000


	//----- nvinfo : EIATTR_REGCOUNT
	.align		4
.L_11:
        /*0048*/ 	.byte	0x04, 0x2f
        /*004a*/ 	.short	(.L_13 - .L_12)
	.align		4
.L_12:
        /*004c*/ 	.word	index@(_Z22set_matrix_with_matrixPiS_)
        /*0050*/ 	.word	0x0000000a


	//----- nvinfo : EIATTR_FRAME_SIZE
	.align		4
.L_13:
        /*0054*/ 	.byte	0x04, 0x11
        /*0056*/ 	.short	(.L_15 - .L_14)
	.align		4
.L_14:
        /*0058*/ 	.word	index@(_Z22set_matrix_with_matrixPiS_)
        /*005c*/ 	.word	0x00000000


	//----- nvinfo : EIATTR_REGCOUNT
	.align		4
.L_15:
        /*0060*/ 	.byte	0x04, 0x2f
        /*0062*/ 	.short	(.L_17 - .L_16)
	.align		4
.L_16:
        /*0064*/ 	.word	index@(_Z10matrix_subPiS_S_)
        /*0068*/ 	.word	0x0000000c


	//----- nvinfo : EIATTR_FRAME_SIZE
	.align		4
.L_17:
        /*006c*/ 	.byte	0x04, 0x11
        /*006e*/ 	.short	(.L_19 - .L_18)
	.align		4
.L_18:
        /*0070*/ 	.word	index@(_Z10matrix_subPiS_S_)
        /*0074*/ 	.word	0x00000000


	//----- nvinfo : EIATTR_REGCOUNT
	.align		4
.L_19:
        /*0078*/ 	.byte	0x04, 0x2f
        /*007a*/ 	.short	(.L_21 - .L_20)
	.align		4
.L_20:
        /*007c*/ 	.word	index@(_Z23matrix_elementwise_multPiS_S_)
        /*0080*/ 	.word	0x0000000c


	//----- nvinfo : EIATTR_FRAME_SIZE
	.align		4
.L_21:
        /*0084*/ 	.byte	0x04, 0x11
        /*0086*/ 	.short	(.L_23 - .L_22)
	.align		4
.L_22:
        /*0088*/ 	.word	index@(_Z23matrix_elementwise_multPiS_S_)
        /*008c*/ 	.word	0x00000000


	//----- nvinfo : EIATTR_REGCOUNT
	.align		4
.L_23:
        /*0090*/ 	.byte	0x04, 0x2f
        /*0092*/ 	.short	(.L_25 - .L_24)
	.align		4
.L_24:
        /*0094*/ 	.word	index@(_Z22matrix_elementwise_divPiS_S_)
        /*0098*/ 	.word	0x0000000d


	//----- nvinfo : EIATTR_FRAME_SIZE
	.align		4
.L_25:
        /*009c*/ 	.byte	0x04, 0x11
        /*009e*/ 	.short	(.L_27 - .L_26)
	.align		4
.L_26:
        /*00a0*/ 	.word	index@(_Z22matrix_elementwise_divPiS_S_)
        /*00a4*/ 	.word	0x00000000


	//----- nvinfo : EIATTR_REGCOUNT
	.align		4
.L_27:
        /*00a8*/ 	.byte	0x04, 0x2f
        /*00aa*/ 	.short	(.L_29 - .L_28)
	.align		4
.L_28:
        /*00ac*/ 	.word	index@(_Z10matrix_mapPiPFddES_)
        /*00b0*/ 	.word	0x00000018


	//----- nvinfo : EIATTR_FRAME_SIZE
	.align		4
.L_29:
        /*00b4*/ 	.byte	0x04, 0x11
        /*00b6*/ 	.short	(.L_31 - .L_30)
	.align		4
.L_30:
        /*00b8*/ 	.word	index@(_Z10matrix_mapPiPFddES_)
        /*00bc*/ 	.word	0x00000000


	//----- nvinfo : EIATTR_REGCOUNT
	.align		4
.L_31:
        /*00c0*/ 	.byte	0x04, 0x2f
        /*00c2*/ 	.short	(.L_33 - .L_32)
	.align		4
.L_32:
        /*00c4*/ 	.word	index@(_Z16matrix_transposePiS_)
        /*00c8*/ 	.word	0x0000000a


	//----- nvinfo : EIATTR_FRAME_SIZE
	.align		4
.L_33:
        /*00cc*/ 	.byte	0x04, 0x11
        /*00ce*/ 	.short	(.L_35 - .L_34)
	.align		4
.L_34:
        /*00d0*/ 	.word	index@(_Z16matrix_transposePiS_)
        /*00d4*/ 	.word	0x00000000


	//----- nvinfo : EIATTR_REGCOUNT
	.align		4
.L_35:
        /*00d8*/ 	.byte	0x04, 0x2f
        /*00da*/ 	.short	(.L_37 - .L_36)
	.align		4
.L_36:
        /*00dc*/ 	.word	index@(_Z13matrix_repmatPiiiiiS_)
        /*00e0*/ 	.word	0x00000014


	//----- nvinfo : EIATTR_FRAME_SIZE
	.align		4
.L_37:
        /*00e4*/ 	.byte	0x04, 0x11
        /*00e6*/ 	.short	(.L_39 - .L_38)
	.align		4
.L_38:
        /*00e8*/ 	.word	index@(_Z13matrix_repmatPiiiiiS_)
        /*00ec*/ 	.word	0x00000000


	//----- nvinfo : EIATTR_REGCOUNT
	.align		4
.L_39:
        /*00f0*/ 	.byte	0x04, 0x2f
        /*00f2*/ 	.short	(.L_41 - .L_40)
	.align		4
.L_40:
        /*00f4*/ 	.word	index@(_Z11matrix_multPiS_S_iii)
        /*00f8*/ 	.word	0x00000020


	//----- nvinfo : EIATTR_FRAME_SIZE
	.align		4
.L_41:
        /*00fc*/ 	.byte	0x04, 0x11
        /*00fe*/ 	.short	(.L_43 - .L_42)
	.align		4
.L_42:
        /*0100*/ 	.word	index@(_Z11matrix_multPiS_S_iii)
        /*0104*/ 	.word	0x00000000


	//----- nvinfo : EIATTR_MIN_STACK_SIZE
	.align		4
.L_43:
        /*0108*/ 	.byte	0x04, 0x12
        /*010a*/ 	.short	(.L_45 - .L_44)
	.align		4
.L_44:
        /*010c*/ 	.word	index@(_Z11matrix_multPiS_S_iii)
        /*0110*/ 	.word	0x00000000


	//----- nvinfo : EIATTR_MIN_STACK_SIZE
	.align		4
.L_45:
        /*0114*/ 	.byte	0x04, 0x12
        /*0116*/ 	.short	(.L_47 - .L_46)
	.align		4
.L_46:
        /*0118*/ 	.word	index@(_Z13matrix_repmatPiiiiiS_)
        /*011c*/ 	.word	0x00000000


	//----- nvinfo : EIATTR_MIN_STACK_SIZE
	.align		4
.L_47:
        /*0120*/ 	.byte	0x04, 0x12
        /*0122*/ 	.short	(.L_49 - .L_48)
	.align		4
.L_48:
        /*0124*/ 	.word	index@(_Z16matrix_transposePiS_)
        /*0128*/ 	.word	0x00000000


	//----- nvinfo : EIATTR_MIN_STACK_SIZE
	.align		4
.L_49:
        /*012c*/ 	.byte	0x04, 0x12
        /*012e*/ 	.short	(.L_51 - .L_50)
	.align		4
.L_50:
        /*0130*/ 	.word	index@(_Z10matrix_mapPiPFddES_)
        /*0134*/ 	.word	0x00000000


	//----- nvinfo : EIATTR_MIN_STACK_SIZE
	.align		4
.L_51:
        /*0138*/ 	.byte	0x04, 0x12
        /*013a*/ 	.short	(.L_53 - .L_52)
	.align		4
.L_52:
        /*013c*/ 	.word	index@(_Z22matrix_elementwise_divPiS_S_)
        /*0140*/ 	.word	0x00000000


	//----- nvinfo : EIATTR_MIN_STACK_SIZE
	.align		4
.L_53:
        /*0144*/ 	.byte	0x04, 0x12
        /*0146*/ 	.short	(.L_55 - .L_54)
	.align		4
.L_54:
        /*0148*/ 	.word	index@(_Z23matrix_elementwise_multPiS_S_)
        /*014c*/ 	.word	0x00000000


	//----- nvinfo : EIATTR_MIN_STACK_SIZE
	.align		4
.L_55:
        /*0150*/ 	.byte	0x04, 0x12
        /*0152*/ 	.short	(.L_57 - .L_56)
	.align		4
.L_56:
        /*0154*/ 	.word	index@(_Z10matrix_subPiS_S_)
        /*0158*/ 	.word	0x00000000


	//----- nvinfo : EIATTR_MIN_STACK_SIZE
	.align		4
.L_57:
        /*015c*/ 	.byte	0x04, 0x12
        /*015e*/ 	.short	(.L_59 - .L_58)
	.align		4
.L_58:
        /*0160*/ 	.word	index@(_Z22set_matrix_with_matrixPiS_)
        /*0164*/ 	.word	0x00000000


	//----- nvinfo : EIATTR_MIN_STACK_SIZE
	.align		4
.L_59:
        /*0168*/ 	.byte	0x04, 0x12
        /*016a*/ 	.short	(.L_61 - .L_60)
	.align		4
.L_60:
        /*016c*/ 	.word	index@(_Z19matrix_div_constantPiiS_)
        /*0170*/ 	.word	0x00000000


	//----- nvinfo : EIATTR_MIN_STACK_SIZE
	.align		4
.L_61:
        /*0174*/ 	.byte	0x04, 0x12
        /*0176*/ 	.short	(.L_63 - .L_62)
	.align		4
.L_62:
        /*0178*/ 	.word	index@(_Z10matrix_addPiS_S_)
        /*017c*/ 	.word	0x00000000


	//----- nvinfo : EIATTR_MIN_STACK_SIZE
	.align		4
.L_63:
        /*0180*/ 	.byte	0x04, 0x12
        /*0182*/ 	.short	(.L_65 - .L_64)
	.align		4
.L_64:
        /*0184*/ 	.word	index@(_Z20matrix_mult_constantPiiS_)
        /*0188*/ 	.word	0x00000000
.L_65:


//--------------------- .nv.compat                --------------------------
	.section	.nv.compat,"",@"SHT_CUDA_COMPAT_INFO"
	.align	4
        /*0000*/ 	.byte	0x02, 0x09, 0x00, 0x00, 0x02, 0x02, 0x01, 0x00, 0x02, 0x05, 0x05, 0x00, 0x03, 0x07, 0x01, 0x01
        /*0010*/ 	.byte	0x02, 0x03, 0x00, 0x00, 0x02, 0x06, 0x01, 0x00, 0x04, 0x0b, 0x08, 0x00, 0x09, 0x00, 0x00, 0x00
        /*0020*/ 	.byte	0x00, 0x00, 0x00, 0x00


//--------------------- .nv.info._Z11matrix_multPiS_S_iii --------------------------
	.section	.nv.info._Z11matrix_multPiS_S_iii,"",@"SHT_CUDA_INFO"
	.sectionflags	@""
	.align	4


	//----- nvinfo : EIATTR_CUDA_API_VERSION
	.align		4
        /*0000*/ 	.byte	0x04, 0x37
        /*0002*/ 	.short	(.L_67 - .L_66)
.L_66:
        /*0004*/ 	.word	0x00000082


	//----- nvinfo : EIATTR_KPARAM_INFO
	.align		4
.L_67:
        /*0008*/ 	.byte	0x04, 0x17
        /*000a*/ 	.short	(.L_69 - .L_68)
.L_68:
        /*000c*/ 	.word	0x00000000
        /*0010*/ 	.short	0x0005
        /*0012*/ 	.short	0x0020
        /*0014*/ 	.byte	0x00, 0xf0, 0x11, 0x00


	//----- nvinfo : EIATTR_KPARAM_INFO
	.align		4
.L_69:
        /*0018*/ 	.byte	0x04, 0x17
        /*001a*/ 	.short	(.L_71 - .L_70)
.L_70:
        /*001c*/ 	.word	0x00000000
        /*0020*/ 	.short	0x0004
        /*0022*/ 	.short	0x001c
        /*0024*/ 	.byte	0x00, 0xf0, 0x11, 0x00


	//----- nvinfo : EIATTR_KPARAM_INFO
	.align		4
.L_71:
        /*0028*/ 	.byte	0x04, 0x17
        /*002a*/ 	.short	(.L_73 - .L_72)
.L_72:
        /*002c*/ 	.word	0x00000000
        /*0030*/ 	.short	0x0003
        /*0032*/ 	.short	0x0018
        /*0034*/ 	.byte	0x00, 0xf0, 0x11, 0x00


	//----- nvinfo : EIATTR_KPARAM_INFO
	.align		4
.L_73:
        /*0038*/ 	.byte	0x04, 0x17
        /*003a*/ 	.short	(.L_75 - .L_74)
.L_74:
        /*003c*/ 	.word	0x00000000
        /*0040*/ 	.short	0x0002
        /*0042*/ 	.short	0x0010
        /*0044*/ 	.byte	0x00, 0xf5, 0x21, 0x00


	//----- nvinfo : EIATTR_KPARAM_INFO
	.align		4
.L_75:
        /*0048*/ 	.byte	0x04, 0x17
        /*004a*/ 	.short	(.L_77 - .L_76)
.L_76:
        /*004c*/ 	.word	0x00000000
        /*0050*/ 	.short	0x0001
        /*0052*/ 	.short	0x0008
        /*0054*/ 	.byte	0x00, 0xf5, 0x21, 0x00


	//----- nvinfo : EIATTR_KPARAM_INFO
	.align		4
.L_77:
        /*0058*/ 	.byte	0x04, 0x17
        /*005a*/ 	.short	(.L_79 - .L_78)
.L_78:
        /*005c*/ 	.word	0x00000000
        /*0060*/ 	.short	0x0000
        /*0062*/ 	.short	0x0000
        /*0064*/ 	.byte	0x00, 0xf5, 0x21, 0x00


	//----- nvinfo : EIATTR_SPARSE_MMA_MASK
	.align		4
.L_79:
        /*0068*/ 	.byte	0x03, 0x50
        /*006a*/ 	.short	0x0000


	//----- nvinfo : EIATTR_MAXREG_COUNT
	.align		4
        /*006c*/ 	.byte	0x03, 0x1b
        /*006e*/ 	.short	0x00ff


	//----- nvinfo : EIATTR_MERCURY_ISA_VERSION
	.align		4
        /*0070*/ 	.byte	0x03, 0x5f
        /*0072*/ 	.short	0x0101


	//----- nvinfo : EIATTR_VRC_CTA_INIT_COUNT
	.align		4
        /*0074*/ 	.byte	0x02, 0x4a
	.zero		1
	.zero		1


	//----- nvinfo : EIATTR_EXIT_INSTR_OFFSETS
	.align		4
        /*0078*/ 	.byte	0x04, 0x1c
        /*007a*/ 	.short	(.L_81 - .L_80)


	//   ....[0]....
.L_80:
        /*007c*/ 	.word	0x000000d0


	//   ....[1]....
        /*0080*/ 	.word	0x000008e0


	//----- nvinfo : EIATTR_CBANK_PARAM_SIZE
	.align		4
.L_81:
        /*0084*/ 	.byte	0x03, 0x19
        /*0086*/ 	.short	0x0024


	//----- nvinfo : EIATTR_PARAM_CBANK
	.align		4
        /*0088*/ 	.byte	0x04, 0x0a
        /*008a*/ 	.short	(.L_83 - .L_82)
	.align		4
.L_82:
        /*008c*/ 	.word	index@(.nv.constant0._Z11matrix_multPiS_S_iii)
        /*0090*/ 	.short	0x0380
        /*0092*/ 	.short	0x0024


	//----- nvinfo : EIATTR_SW_WAR
	.align		4
.L_83:
        /*0094*/ 	.byte	0x04, 0x36
        /*0096*/ 	.short	(.L_85 - .L_84)
.L_84:
        /*0098*/ 	.word	0x00000008
.L_85:


//--------------------- .nv.info._Z13matrix_repmatPiiiiiS_ --------------------------
	.section	.nv.info._Z13matrix_repmatPiiiiiS_,"",@"SHT_CUDA_INFO"
	.sectionflags	@""
	.align	4


	//----- nvinfo : EIATTR_CUDA_API_VERSION
	.align		4
        /*0000*/ 	.byte	0x04, 0x37
        /*0002*/ 	.short	(.L_87 - .L_86)
.L_86:
        /*0004*/ 	.word	0x00000082


	//----- nvinfo : EIATTR_KPARAM_INFO
	.align		4
.L_87:
        /*0008*/ 	.byte	0x04, 0x17
        /*000a*/ 	.short	(.L_89 - .L_88)
.L_88:
        /*000c*/ 	.word	0x00000000
        /*0010*/ 	.short	0x0005
        /*0012*/ 	.short	0x0018
        /*0014*/ 	.byte	0x00, 0xf5, 0x21, 0x00


	//----- nvinfo : EIATTR_KPARAM_INFO
	.align		4
.L_89:
        /*0018*/ 	.byte	0x04, 0x17
        /*001a*/ 	.short	(.L_91 - .L_90)
.L_90:
        /*001c*/ 	.word	0x00000000
        /*0020*/ 	.short	0x0004
        /*0022*/ 	.short	0x0014
        /*0024*/ 	.byte	0x00, 0xf0, 0x11, 0x00


	//----- nvinfo : EIATTR_KPARAM_INFO
	.align		4
.L_91:
        /*0028*/ 	.byte	0x04, 0x17
        /*002a*/ 	.short	(.L_93 - .L_92)
.L_92:
        /*002c*/ 	.word	0x00000000
        /*0030*/ 	.short	0x0003
        /*0032*/ 	.short	0x0010
        /*0034*/ 	.byte	0x00, 0xf0, 0x11, 0x00


	//----- nvinfo : EIATTR_KPARAM_INFO
	.align		4
.L_93:
        /*0038*/ 	.byte	0x04, 0x17
        /*003a*/ 	.short	(.L_95 - .L_94)
.L_94:
        /*003c*/ 	.word	0x00000000
        /*0040*/ 	.short	0x0002
        /*0042*/ 	.short	0x000c
        /*0044*/ 	.byte	0x00, 0xf0, 0x11, 0x00


	//----- nvinfo : EIATTR_KPARAM_INFO
	.align		4
.L_95:
        /*0048*/ 	.byte	0x04, 0x17
        /*004a*/ 	.short	(.L_97 - .L_96)
.L_96:
        /*004c*/ 	.word	0x00000000
        /*0050*/ 	.short	0x0001
        /*0052*/ 	.short	0x0008
        /*0054*/ 	.byte	0x00, 0xf0, 0x11, 0x00


	//----- nvinfo : EIATTR_KPARAM_INFO
	.align		4
.L_97:
        /*0058*/ 	.byte	0x04, 0x17
        /*005a*/ 	.short	(.L_99 - .L_98)
.L_98:
        /*005c*/ 	.word	0x00000000
        /*0060*/ 	.short	0x0000
        /*0062*/ 	.short	0x0000
        /*0064*/ 	.byte	0x00, 0xf5, 0x21, 0x00


	//----- nvinfo : EIATTR_SPARSE_MMA_MASK
	.align		4
.L_99:
        /*0068*/ 	.byte	0x03, 0x50
        /*006a*/ 	.short	0x0000


	//----- nvinfo : EIATTR_MAXREG_COUNT
	.align		4
        /*006c*/ 	.byte	0x03, 0x1b
        /*006e*/ 	.short	0x00ff


	//----- nvinfo : EIATTR_MERCURY_ISA_VERSION
	.align		4
        /*0070*/ 	.byte	0x03, 0x5f
        /*0072*/ 	.short	0x0101


	//----- nvinfo : EIATTR_VRC_CTA_INIT_COUNT
	.align		4
        /*0074*/ 	.byte	0x02, 0x4a
	.zero		1
	.zero		1


	//----- nvinfo : EIATTR_EXIT_INSTR_OFFSETS
	.align		4
        /*0078*/ 	.byte	0x04, 0x1c
        /*007a*/ 	.short	(.L_101 - .L_100)


	//   ....[0]....
.L_100:
        /*007c*/ 	.word	0x00000110


	//   ....[1]....
        /*0080*/ 	.word	0x00000150


	//   ....[2]....
        /*0084*/ 	.word	0x00000440


	//   ....[3]....
        /*0088*/ 	.word	0x000005c0


	//----- nvinfo : EIATTR_CBANK_PARAM_SIZE
	.align		4
.L_101:
        /*008c*/ 	.byte	0x03, 0x19
        /*008e*/ 	.short	0x0020


	//----- nvinfo : EIATTR_PARAM_CBANK
	.align		4
        /*0090*/ 	.byte	0x04, 0x0a
        /*0092*/ 	.short	(.L_103 - .L_102)
	.align		4
.L_102:
        /*0094*/ 	.word	index@(.nv.constant0._Z13matrix_repmatPiiiiiS_)
        /*0098*/ 	.short	0x0380
        /*009a*/ 	.short	0x0020


	//----- nvinfo : EIATTR_SW_WAR
	.align		4
.L_103:
        /*009c*/ 	.byte	0x04, 0x36
        /*009e*/ 	.short	(.L_105 - .L_104)
.L_104:
        /*00a0*/ 	.word	0x00000008
.L_105:


//--------------------- .nv.info._Z16matrix_transposePiS_ --------------------------
	.section	.nv.info._Z16matrix_transposePiS_,"",@"SHT_CUDA_INFO"
	.sectionflags	@""
	.align	4


	//----- nvinfo : EIATTR_CUDA_API_VERSION
	.align		4
        /*0000*/ 	.byte	0x04, 0x37
        /*0002*/ 	.short	(.L_107 - .L_106)
.L_106:
        /*0004*/ 	.word	0x00000082


	//----- nvinfo : EIATTR_KPARAM_INFO
	.align		4
.L_107:
        /*0008*/ 	.byte	0x04, 0x17
        /*000a*/ 	.short	(.L_109 - .L_108)
.L_108:
        /*000c*/ 	.word	0x00000000
        /*0010*/ 	.short	0x0001
        /*0012*/ 	.short	0x0008
        /*0014*/ 	.byte	0x00, 0xf5, 0x21, 0x00


	//----- nvinfo : EIATTR_KPARAM_INFO
	.align		4
.L_109:
        /*0018*/ 	.byte	0x04, 0x17
        /*001a*/ 	.short	(.L_111 - .L_110)
.L_110:
        /*001c*/ 	.word	0x00000000
        /*0020*/ 	.short	0x0000
        /*0022*/ 	.short	0x0000
        /*0024*/ 	.byte	0x00, 0xf5, 0x21, 0x00


	//----- nvinfo : EIATTR_SPARSE_MMA_MASK
	.align		4
.L_111:
        /*0028*/ 	.byte	0x03, 0x50
        /*002a*/ 	.short	0x0000


	//----- nvinfo : EIATTR_MAXREG_COUNT
	.align		4
        /*002c*/ 	.byte	0x03, 0x1b
        /*002e*/ 	.short	0x00ff


	//----- nvinfo : EIATTR_MERCURY_ISA_VERSION
	.align		4
        /*0030*/ 	.byte	0x03, 0x5f
        /*0032*/ 	.short	0x0101


	//----- nvinfo : EIATTR_VRC_CTA_INIT_COUNT
	.align		4
        /*0034*/ 	.byte	0x02, 0x4a
	.zero		1
	.zero		1


	//----- nvinfo : EIATTR_EXIT_INSTR_OFFSETS
	.align		4
        /*0038*/ 	.byte	0x04, 0x1c
        /*003a*/ 	.short	(.L_113 - .L_112)


	//   ....[0]....
.L_112:
        /*003c*/ 	.word	0x000000d0


	//----- nvinfo : EIATTR_CBANK_PARAM_SIZE
	.align		4
.L_113:
        /*0040*/ 	.byte	0x03, 0x19
        /*0042*/ 	.short	0x0010


	//----- nvinfo : EIATTR_PARAM_CBANK
	.align		4
        /*0044*/ 	.byte	0x04, 0x0a
        /*0046*/ 	.short	(.L_115 - .L_114)
	.align		4
.L_114:
        /*0048*/ 	.word	index@(.nv.constant0._Z16matrix_transposePiS_)
        /*004c*/ 	.short	0x0380
        /*004e*/ 	.short	0x0010


	//----- nvinfo : EIATTR_SW_WAR
	.align		4
.L_115:
        /*0050*/ 	.byte	0x04, 0x36
        /*0052*/ 	.short	(.L_117 - .L_116)
.L_116:
        /*0054*/ 	.word	0x00000008
.L_117:


//--------------------- .nv.info._Z10matrix_mapPiPFddES_ --------------------------
	.section	.nv.info._Z10matrix_mapPiPFddES_,"",@"SHT_CUDA_INFO"
	.sectionflags	@""
	.align	4


	//----- nvinfo : EIATTR_CUDA_API_VERSION
	.align		4
        /*0000*/ 	.byte	0x04, 0x37
        /*0002*/ 	.short	(.L_119 - .L_118)
.L_118:
        /*0004*/ 	.word	0x00000082


	//----- nvinfo : EIATTR_KPARAM_INFO
	.align		4
.L_119:
        /*0008*/ 	.byte	0x04, 0x17
        /*000a*/ 	.short	(.L_121 - .L_120)
.L_120:
        /*000c*/ 	.word	0x00000000
        /*0010*/ 	.short	0x0002
        /*0012*/ 	.short	0x0010
        /*0014*/ 	.byte	0x00, 0xf5, 0x21, 0x00


	//----- nvinfo : EIATTR_KPARAM_INFO
	.align		4
.L_121:
        /*0018*/ 	.byte	0x04, 0x17
        /*001a*/ 	.short	(.L_123 - .L_122)
.L_122:
        /*001c*/ 	.word	0x00000000
        /*0020*/ 	.short	0x0001
        /*0022*/ 	.short	0x0008
        /*0024*/ 	.byte	0x00, 0xf5, 0x21, 0x00


	//----- nvinfo : EIATTR_KPARAM_INFO
	.align		4
.L_123:
        /*0028*/ 	.byte	0x04, 0x17
        /*002a*/ 	.short	(.L_125 - .L_124)
.L_124:
        /*002c*/ 	.word	0x00000000
        /*0030*/ 	.short	0x0000
        /*0032*/ 	.short	0x0000
        /*0034*/ 	.byte	0x00, 0xf5, 0x21, 0x00


	//----- nvinfo : EIATTR_SPARSE_MMA_MASK
	.align		4
.L_125:
        /*0038*/ 	.byte	0x03, 0x50
        /*003a*/ 	.short	0x0000


	//----- nvinfo : EIATTR_MAXREG_COUNT
	.align		4
        /*003c*/ 	.byte	0x03, 0x1b
        /*003e*/ 	.short	0x00ff


	//----- nvinfo : EIATTR_MERCURY_ISA_VERSION
	.align		4
        /*0040*/ 	.byte	0x03, 0x5f
        /*0042*/ 	.short	0x0101


	//----- nvinfo : EIATTR_VRC_CTA_INIT_COUNT
	.align		4
        /*0044*/ 	.byte	0x02, 0x4a
	.zero		1
	.zero		1


	//----- nvinfo : EIATTR_EXIT_INSTR_OFFSETS
	.align		4
        /*0048*/ 	.byte	0x04, 0x1c
        /*004a*/ 	.short	(.L_127 - .L_126)


	//   ....[0]....
.L_126:
        /*004c*/ 	.word	0x00000120


	//----- nvinfo : EIATTR_CBANK_PARAM_SIZE
	.align		4
.L_127:
        /*0050*/ 	.byte	0x03, 0x19
        /*0052*/ 	.short	0x0018


	//----- nvinfo : EIATTR_PARAM_CBANK
	.align		4
        /*0054*/ 	.byte	0x04, 0x0a
        /*0056*/ 	.short	(.L_129 - .L_128)
	.align		4
.L_128:
        /*0058*/ 	.word	index@(.nv.constant0._Z10matrix_mapPiPFddES_)
        /*005c*/ 	.short	0x0380
        /*005e*/ 	.short	0x0018


	//----- nvinfo : EIATTR_SW_WAR
	.align		4
.L_129:
        /*0060*/ 	.byte	0x04, 0x36
        /*0062*/ 	.short	(.L_131 - .L_130)
.L_130:
        /*0064*/ 	.word	0x00000008
.L_131:


//--------------------- .nv.info._Z22matrix_elementwise_divPiS_S_ --------------------------
	.section	.nv.info._Z22matrix_elementwise_divPiS_S_,"",@"SHT_CUDA_INFO"
	.sectionflags	@""
	.align	4


	//----- nvinfo : EIATTR_CUDA_API_VERSION
	.align		4
        /*0000*/ 	.byte	0x04, 0x37
        /*0002*/ 	.short	(.L_133 - .L_132)
.L_132:
        /*0004*/ 	.word	0x00000082


	//----- nvinfo : EIATTR_KPARAM_INFO
	.align		4
.L_133:
        /*0008*/ 	.byte	0x04, 0x17
        /*000a*/ 	.short	(.L_135 - .L_134)
.L_134:
        /*000c*/ 	.word	0x00000000
        /*0010*/ 	.short	0x0002
        /*0012*/ 	.short	0x0010
        /*0014*/ 	.byte	0x00, 0xf5, 0x21, 0x00


	//----- nvinfo : EIATTR_KPARAM_INFO
	.align		4
.L_135:
        /*0018*/ 	.byte	0x04, 0x17
        /*001a*/ 	.short	(.L_137 - .L_136)
.L_136:
        /*001c*/ 	.word	0x00000000
        /*0020*/ 	.short	0x0001
        /*0022*/ 	.short	0x0008
        /*0024*/ 	.byte	0x00, 0xf5, 0x21, 0x00


	//----- nvinfo : EIATTR_KPARAM_INFO
	.align		4
.L_137:
        /*0028*/ 	.byte	0x04, 0x17
        /*002a*/ 	.short	(.L_139 - .L_138)
.L_138:
        /*002c*/ 	.word	0x00000000
        /*0030*/ 	.short	0x0000
        /*0032*/ 	.short	0x0000
        /*0034*/ 	.byte	0x00, 0xf5, 0x21, 0x00


	//----- nvinfo : EIATTR_SPARSE_MMA_MASK
	.align		4
.L_139:
        /*0038*/ 	.byte	0x03, 0x50
        /*003a*/ 	.short	0x0000


	//----- nvinfo : EIATTR_MAXREG_COUNT
	.align		4
        /*003c*/ 	.byte	0x03, 0x1b
        /*003e*/ 	.short	0x00ff


	//----- nvinfo : EIATTR_MERCURY_ISA_VERSION
	.align		4
        /*0040*/ 	.byte	0x03, 0x5f
        /*0042*/ 	.short	0x0101


	//----- nvinfo : EIATTR_VRC_CTA_INIT_COUNT
	.align		4
        /*0044*/ 	.byte	0x02, 0x4a
	.zero		1
	.zero		1


	//----- nvinfo : EIATTR_EXIT_INSTR_OFFSETS
	.align		4
        /*0048*/ 	.byte	0x04, 0x1c
        /*004a*/ 	.short	(.L_141 - .L_140)


	//   ....[0]....
.L_140:
        /*004c*/ 	.word	0x00000270


	//----- nvinfo : EIATTR_CBANK_PARAM_SIZE
	.align		4
.L_141:
        /*0050*/ 	.byte	0x03, 0x19
        /*0052*/ 	.short	0x0018


	//----- nvinfo : EIATTR_PARAM_CBANK
	.align		4
        /*0054*/ 	.byte	0x04, 0x0a
        /*0056*/ 	.short	(.L_143 - .L_142)
	.align		4
.L_142:
        /*0058*/ 	.word	index@(.nv.constant0._Z22matrix_elementwise_divPiS_S_)
        /*005c*/ 	.short	0x0380
        /*005e*/ 	.short	0x0018


	//----- nvinfo : EIATTR_SW_WAR
	.align		4
.L_143:
        /*0060*/ 	.byte	0x04, 0x36
        /*0062*/ 	.short	(.L_145 - .L_144)
.L_144:
        /*0064*/ 	.word	0x00000008
.L_145:


//--------------------- .nv.info._Z23matrix_elementwise_multPiS_S_ --------------------------
	.section	.nv.info._Z23matrix_elementwise_multPiS_S_,"",@"SHT_CUDA_INFO"
	.sectionflags	@""
	.align	4


	//----- nvinfo : EIATTR_CUDA_API_VERSION
	.align		4
        /*0000*/ 	.byte	0x04, 0x37
        /*0002*/ 	.short	(.L_147 - .L_146)
.L_146:
        /*0004*/ 	.word	0x00000082


	//----- nvinfo : EIATTR_KPARAM_INFO
	.align		4
.L_147:
        /*0008*/ 	.byte	0x04, 0x17
        /*000a*/ 	.short	(.L_149 - .L_148)
.L_148:
        /*000c*/ 	.word	0x00000000
        /*0010*/ 	.short	0x0002
        /*0012*/ 	.short	0x0010
        /*0014*/ 	.byte	0x00, 0xf5, 0x21, 0x00


	//----- nvinfo : EIATTR_KPARAM_INFO
	.align		4
.L_149:
        /*0018*/ 	.byte	0x04, 0x17
        /*001a*/ 	.short	(.L_151 - .L_150)
.L_150:
        /*001c*/ 	.word	0x00000000
        /*0020*/ 	.short	0x0001
        /*0022*/ 	.short	0x0008
        /*0024*/ 	.byte	0x00, 0xf5, 0x21, 0x00


	//----- nvinfo : EIATTR_KPARAM_INFO
	.align		4
.L_151:
        /*0028*/ 	.byte	0x04, 0x17
        /*002a*/ 	.short	(.L_153 - .L_152)
.L_152:
        /*002c*/ 	.word	0x00000000
        /*0030*/ 	.short	0x0000
        /*0032*/ 	.short	0x0000
        /*0034*/ 	.byte	0x00, 0xf5, 0x21, 0x00


	//----- nvinfo : EIATTR_SPARSE_MMA_MASK
	.align		4
.L_153:
        /*0038*/ 	.byte	0x03, 0x50
        /*003a*/ 	.short	0x0000


	//----- nvinfo : EIATTR_MAXREG_COUNT
	.align		4
        /*003c*/ 	.byte	0x03, 0x1b
        /*003e*/ 	.short	0x00ff


	//----- nvinfo : EIATTR_MERCURY_ISA_VERSION
	.align		4
        /*0040*/ 	.byte	0x03, 0x5f
        /*0042*/ 	.short	0x0101


	//----- nvinfo : EIATTR_VRC_CTA_INIT_COUNT
	.align		4
        /*0044*/ 	.byte	0x02, 0x4a
	.zero		1
	.zero		1


	//----- nvinfo : EIATTR_EXIT_INSTR_OFFSETS
	.align		4
        /*0048*/ 	.byte	0x04, 0x1c
        /*004a*/ 	.short	(.L_155 - .L_154)


	//   ....[0]....
.L_154:
        /*004c*/ 	.word	0x00000100


	//----- nvinfo : EIATTR_CBANK_PARAM_SIZE
	.align		4
.L_155:
        /*0050*/ 	.byte	0x03, 0x19
        /*0052*/ 	.short	0x0018


	//----- nvinfo : EIATTR_PARAM_CBANK
	.align		4
        /*0054*/ 	.byte	0x04, 0x0a
        /*0056*/ 	.short	(.L_157 - .L_156)
	.align		4
.L_156:
        /*0058*/ 	.word	index@(.nv.constant0._Z23matrix_elementwise_multPiS_S_)
        /*005c*/ 	.short	0x0380
        /*005e*/ 	.short	0x0018


	//----- nvinfo : EIATTR_SW_WAR
	.align		4
.L_157:
        /*0060*/ 	.byte	0x04, 0x36
        /*0062*/ 	.short	(.L_159 - .L_158)
.L_158:
        /*0064*/ 	.word	0x00000008
.L_159:


//--------------------- .nv.info._Z10matrix_subPiS_S_ --------------------------
	.section	.nv.info._Z10matrix_subPiS_S_,"",@"SHT_CUDA_INFO"
	.sectionflags	@""
	.align	4


	//----- nvinfo : EIATTR_CUDA_API_VERSION
	.align		4
        /*0000*/ 	.byte	0x04, 0x37
        /*0002*/ 	.short	(.L_161 - .L_160)
.L_160:
        /*0004*/ 	.word	0x00000082


	//----- nvinfo : EIATTR_KPARAM_INFO
	.align		4
.L_161:
        /*0008*/ 	.byte	0x04, 0x17
        /*000a*/ 	.short	(.L_163 - .L_162)
.L_162:
        /*000c*/ 	.word	0x00000000
        /*0010*/ 	.short	0x0002
        /*0012*/ 	.short	0x0010
        /*0014*/ 	.byte	0x00, 0xf5, 0x21, 0x00


	//----- nvinfo : EIATTR_KPARAM_INFO
	.align		4
.L_163:
        /*0018*/ 	.byte	0x04, 0x17
        /*001a*/ 	.short	(.L_165 - .L_164)
.L_164:
        /*001c*/ 	.word	0x00000000
        /*0020*/ 	.short	0x0001
        /*0022*/ 	.short	0x0008
        /*0024*/ 	.byte	0x00, 0xf5, 0x21, 0x00


	//----- nvinfo : EIATTR_KPARAM_INFO
	.align		4
.L_165:
        /*0028*/ 	.byte	0x04, 0x17
        /*002a*/ 	.short	(.L_167 - .L_166)
.L_166:
        /*002c*/ 	.word	0x00000000
        /*0030*/ 	.short	0x0000
        /*0032*/ 	.short	0x0000
        /*0034*/ 	.byte	0x00, 0xf5, 0x21, 0x00


	//----- nvinfo : EIATTR_SPARSE_MMA_MASK
	.align		4
.L_167:
        /*0038*/ 	.byte	0x03, 0x50
        /*003a*/ 	.short	0x0000


	//----- nvinfo : EIATTR_MAXREG_COUNT
	.align		4
        /*003c*/ 	.byte	0x03, 0x1b
        /*003e*/ 	.short	0x00ff


	//----- nvinfo : EIATTR_MERCURY_ISA_VERSION
	.align		4
        /*0040*/ 	.byte	0x03, 0x5f
        /*0042*/ 	.short	0x0101


	//----- nvinfo : EIATTR_VRC_CTA_INIT_COUNT
	.align		4
        /*0044*/ 	.byte	0x02, 0x4a
	.zero		1
	.zero		1


	//----- nvinfo : EIATTR_EXIT_INSTR_OFFSETS
	.align		4
        /*0048*/ 	.byte	0x04, 0x1c
        /*004a*/ 	.short	(.L_169 - .L_168)


	//   ....[0]....
.L_168:
        /*004c*/ 	.word	0x00000100


	//----- nvinfo : EIATTR_CBANK_PARAM_SIZE
	.align		4
.L_169:
        /*0050*/ 	.byte	0x03, 0x19
        /*0052*/ 	.short	0x0018


	//----- nvinfo : EIATTR_PARAM_CBANK
	.align		4
        /*0054*/ 	.byte	0x04, 0x0a
        /*0056*/ 	.short	(.L_171 - .L_170)
	.align		4
.L_170:
        /*0058*/ 	.word	index@(.nv.constant0._Z10matrix_subPiS_S_)
        /*005c*/ 	.short	0x0380
        /*005e*/ 	.short	0x0018


	//----- nvinfo : EIATTR_SW_WAR
	.align		4
.L_171:
        /*0060*/ 	.byte	0x04, 0x36
        /*0062*/ 	.short	(.L_173 - .L_172)
.L_172:
        /*0064*/ 	.word	0x00000008
.L_173:


//--------------------- .nv.info._Z22set_matrix_with_matrixPiS_ --------------------------
	.section	.nv.info._Z22set_matrix_with_matrixPiS_,"",@"SHT_CUDA_INFO"
	.sectionflags	@""
	.align	4


	//----- nvinfo : EIATTR_CUDA_API_VERSION
	.align		4
        /*0000*/ 	.byte	0x04, 0x37
        /*0002*/ 	.short	(.L_175 - .L_174)
.L_174:
        /*0004*/ 	.word	0x00000082


	//----- nvinfo : EIATTR_KPARAM_INFO
	.align		4
.L_175:
        /*0008*/ 	.byte	0x04, 0x17
        /*000a*/ 	.short	(.L_177 - .L_176)
.L_176:
        /*000c*/ 	.word	0x00000000
        /*0010*/ 	.short	0x0001
        /*0012*/ 	.short	0x0008
        /*0014*/ 	.byte	0x00, 0xf5, 0x21, 0x00


	//----- nvinfo : EIATTR_KPARAM_INFO
	.align		4
.L_177:
        /*0018*/ 	.byte	0x04, 0x17
        /*001a*/ 	.short	(.L_179 - .L_178)
.L_178:
        /*001c*/ 	.word	0x00000000
        /*0020*/ 	.short	0x0000
        /*0022*/ 	.short	0x0000
        /*0024*/ 	.byte	0x00, 0xf5, 0x21, 0x00


	//----- nvinfo : EIATTR_SPARSE_MMA_MASK
	.align		4
.L_179:
        /*0028*/ 	.byte	0x03, 0x50
        /*002a*/ 	.short	0x0000


	//----- nvinfo : EIATTR_MAXREG_COUNT
	.align		4
        /*002c*/ 	.byte	0x03, 0x1b
        /*002e*/ 	.short	0x00ff


	//----- nvinfo : EIATTR_MERCURY_ISA_VERSION
	.align		4
        /*0030*/ 	.byte	0x03, 0x5f
        /*0032*/ 	.short	0x0101


	//----- nvinfo : EIATTR_VRC_CTA_INIT_COUNT
	.align		4
        /*0034*/ 	.byte	0x02, 0x4a
	.zero		1
	.zero		1


	//----- nvinfo : EIATTR_EXIT_INSTR_OFFSETS
	.align		4
        /*0038*/ 	.byte	0x04, 0x1c
        /*003a*/ 	.short	(.L_181 - .L_180)


	//   ....[0]....
.L_180:
        /*003c*/ 	.word	0x000000c0


	//----- nvinfo : EIATTR_CBANK_PARAM_SIZE
	.align		4
.L_181:
        /*0040*/ 	.byte	0x03, 0x19
        /*0042*/ 	.short	0x0010


	//----- nvinfo : EIATTR_PARAM_CBANK
	.align		4
        /*0044*/ 	.byte	0x04, 0x0a
        /*0046*/ 	.short	(.L_183 - .L_182)
	.align		4
.L_182:
        /*0048*/ 	.word	index@(.nv.constant0._Z22set_matrix_with_matrixPiS_)
        /*004c*/ 	.short	0x0380
        /*004e*/ 	.short	0x0010


	//----- nvinfo : EIATTR_SW_WAR
	.align		4
.L_183:
        /*0050*/ 	.byte	0x04, 0x36
        /*0052*/ 	.short	(.L_185 - .L_184)
.L_184:
        /*0054*/ 	.word	0x00000008
.L_185:


//--------------------- .nv.info._Z19matrix_div_constantPiiS_ --------------------------
	.section	.nv.info._Z19matrix_div_constantPiiS_,"",@"SHT_CUDA_INFO"
	.sectionflags	@""
	.align	4


	//----- nvinfo : EIATTR_CUDA_API_VERSION
	.align		4
        /*0000*/ 	.byte	0x04, 0x37
        /*0002*/ 	.short	(.L_187 - .L_186)
.L_186:
        /*0004*/ 	.word	0x00000082


	//----- nvinfo : EIATTR_KPARAM_INFO
	.align		4
.L_187:
        /*0008*/ 	.byte	0x04, 0x17
        /*000a*/ 	.short	(.L_189 - .L_188)
.L_188:
        /*000c*/ 	.word	0x00000000
        /*0010*/ 	.short	0x0002
        /*0012*/ 	.short	0x0010
        /*0014*/ 	.byte	0x00, 0xf5, 0x21, 0x00


	//----- nvinfo : EIATTR_KPARAM_INFO
	.align		4
.L_189:
        /*0018*/ 	.byte	0x04, 0x17
        /*001a*/ 	.short	(.L_191 - .L_190)
.L_190:
        /*001c*/ 	.word	0x00000000
        /*0020*/ 	.short	0x0001
        /*0022*/ 	.short	0x0008
        /*0024*/ 	.byte	0x00, 0xf0, 0x11, 0x00


	//----- nvinfo : EIATTR_KPARAM_INFO
	.align		4
.L_191:
        /*0028*/ 	.byte	0x04, 0x17
        /*002a*/ 	.short	(.L_193 - .L_192)
.L_192:
        /*002c*/ 	.word	0x00000000
        /*0030*/ 	.short	0x0000
        /*0032*/ 	.short	0x0000
        /*0034*/ 	.byte	0x00, 0xf5, 0x21, 0x00


	//----- nvinfo : EIATTR_SPARSE_MMA_MASK
	.align		4
.L_193:
        /*0038*/ 	.byte	0x03, 0x50
        /*003a*/ 	.short	0x0000


	//----- nvinfo : EIATTR_MAXREG_COUNT
	.align		4
        /*003c*/ 	.byte	0x03, 0x1b
        /*003e*/ 	.short	0x00ff


	//----- nvinfo : EIATTR_MERCURY_ISA_VERSION
	.align		4
        /*0040*/ 	.byte	0x03, 0x5f
        /*0042*/ 	.short	0x0101


	//----- nvinfo : EIATTR_VRC_CTA_INIT_COUNT
	.align		4
        /*0044*/ 	.byte	0x02, 0x4a
	.zero		1
	.zero		1


	//----- nvinfo : EIATTR_EXIT_INSTR_OFFSETS
	.align		4
        /*0048*/ 	.byte	0x04, 0x1c
        /*004a*/ 	.short	(.L_195 - .L_194)


	//   ....[0]....
.L_194:
        /*004c*/ 	.word	0x00000240


	//----- nvinfo : EIATTR_CBANK_PARAM_SIZE
	.align		4
.L_195:
        /*0050*/ 	.byte	0x03, 0x19
        /*0052*/ 	.short	0x0018


	//----- nvinfo : EIATTR_PARAM_CBANK
	.align		4
        /*0054*/ 	.byte	0x04, 0x0a
        /*0056*/ 	.short	(.L_197 - .L_196)
	.align		4
.L_196:
        /*0058*/ 	.word	index@(.nv.constant0._Z19matrix_div_constantPiiS_)
        /*005c*/ 	.short	0x0380
        /*005e*/ 	.short	0x0018


	//----- nvinfo : EIATTR_SW_WAR
	.align		4
.L_197:
        /*0060*/ 	.byte	0x04, 0x36
        /*0062*/ 	.short	(.L_199 - .L_198)
.L_198:
        /*0064*/ 	.word	0x00000008
.L_199:


//--------------------- .nv.info._Z10matrix_addPiS_S_ --------------------------
	.section	.nv.info._Z10matrix_addPiS_S_,"",@"SHT_CUDA_INFO"
	.sectionflags	@""
	.align	4


	//----- nvinfo : EIATTR_CUDA_API_VERSION
	.align		4
        /*0000*/ 	.byte	0x04, 0x37
        /*0002*/ 	.short	(.L_201 - .L_200)
.L_200:
        /*0004*/ 	.word	0x00000082


	//----- nvinfo : EIATTR_KPARAM_INFO
	.align		4
.L_201:
        /*0008*/ 	.byte	0x04, 0x17
        /*000a*/ 	.short	(.L_203 - .L_202)
.L_202:
        /*000c*/ 	.word	0x00000000
        /*0010*/ 	.short	0x0002
        /*0012*/ 	.short	0x0010
        /*0014*/ 	.byte	0x00, 0xf5, 0x21, 0x00


	//----- nvinfo : EIATTR_KPARAM_INFO
	.align		4
.L_203:
        /*0018*/ 	.byte	0x04, 0x17
        /*001a*/ 	.short	(.L_205 - .L_204)
.L_204:
        /*001c*/ 	.word	0x00000000
        /*0020*/ 	.short	0x0001
        /*0022*/ 	.short	0x0008
        /*0024*/ 	.byte	0x00, 0xf5, 0x21, 0x00


	//----- nvinfo : EIATTR_KPARAM_INFO
	.align		4
.L_205:
        /*0028*/ 	.byte	0x04, 0x17
        /*002a*/ 	.short	(.L_207 - .L_206)
.L_206:
        /*002c*/ 	.word	0x00000000
        /*0030*/ 	.short	0x0000
        /*0032*/ 	.short	0x0000
        /*0034*/ 	.byte	0x00, 0xf5, 0x21, 0x00


	//----- nvinfo : EIATTR_SPARSE_MMA_MASK
	.align		4
.L_207:
        /*0038*/ 	.byte	0x03, 0x50
        /*003a*/ 	.short	0x0000


	//----- nvinfo : EIATTR_MAXREG_COUNT
	.align		4
        /*003c*/ 	.byte	0x03, 0x1b
        /*003e*/ 	.short	0x00ff


	//----- nvinfo : EIATTR_MERCURY_ISA_VERSION
	.align		4
        /*0040*/ 	.byte	0x03, 0x5f
        /*0042*/ 	.short	0x0101


	//----- nvinfo : EIATTR_VRC_CTA_INIT_COUNT
	.align		4
        /*0044*/ 	.byte	0x02, 0x4a
	.zero		1
	.zero		1


	//----- nvinfo : EIATTR_EXIT_INSTR_OFFSETS
	.align		4
        /*0048*/ 	.byte	0x04, 0x1c
        /*004a*/ 	.short	(.L_209 - .L_208)


	//   ....[0]....
.L_208:
        /*004c*/ 	.word	0x00000100


	//----- nvinfo : EIATTR_CBANK_PARAM_SIZE
	.align		4
.L_209:
        /*0050*/ 	.byte	0x03, 0x19
        /*0052*/ 	.short	0x0018


	//----- nvinfo : EIATTR_PARAM_CBANK
	.align		4
        /*0054*/ 	.byte	0x04, 0x0a
        /*0056*/ 	.short	(.L_211 - .L_210)
	.align		4
.L_210:
        /*0058*/ 	.word	index@(.nv.constant0._Z10matrix_addPiS_S_)
        /*005c*/ 	.short	0x0380
        /*005e*/ 	.short	0x0018


	//----- nvinfo : EIATTR_SW_WAR
	.align		4
.L_211:
        /*0060*/ 	.byte	0x04, 0x36
        /*0062*/ 	.short	(.L_213 - .L_212)
.L_212:
        /*0064*/ 	.word	0x00000008
.L_213:


//--------------------- .nv.info._Z20matrix_mult_constantPiiS_ --------------------------
	.section	.nv.info._Z20matrix_mult_constantPiiS_,"",@"SHT_CUDA_INFO"
	.sectionflags	@""
	.align	4


	//----- nvinfo : EIATTR_CUDA_API_VERSION
	.align		4
        /*0000*/ 	.byte	0x04, 0x37
        /*0002*/ 	.short	(.L_215 - .L_214)
.L_214:
        /*0004*/ 	.word	0x00000082


	//----- nvinfo : EIATTR_KPARAM_INFO
	.align		4
.L_215:
        /*0008*/ 	.byte	0x04, 0x17
        /*000a*/ 	.short	(.L_217 - .L_216)
.L_216:
        /*000c*/ 	.word	0x00000000
        /*0010*/ 	.short	0x0002
        /*0012*/ 	.short	0x0010
        /*0014*/ 	.byte	0x00, 0xf5, 0x21, 0x00


	//----- nvinfo : EIATTR_KPARAM_INFO
	.align		4
.L_217:
        /*0018*/ 	.byte	0x04, 0x17
        /*001a*/ 	.short	(.L_219 - .L_218)
.L_218:
        /*001c*/ 	.word	0x00000000
        /*0020*/ 	.short	0x0001
        /*0022*/ 	.short	0x0008
        /*0024*/ 	.byte	0x00, 0xf0, 0x11, 0x00


	//----- nvinfo : EIATTR_KPARAM_INFO
	.align		4
.L_219:
        /*0028*/ 	.byte	0x04, 0x17
        /*002a*/ 	.short	(.L_221 - .L_220)
.L_220:
        /*002c*/ 	.word	0x00000000
        /*0030*/ 	.short	0x0000
        /*0032*/ 	.short	0x0000
        /*0034*/ 	.byte	0x00, 0xf5, 0x21, 0x00


	//----- nvinfo : EIATTR_SPARSE_MMA_MASK
	.align		4
.L_221:
        /*0038*/ 	.byte	0x03, 0x50
        /*003a*/ 	.short	0x0000


	//----- nvinfo : EIATTR_MAXREG_COUNT
	.align		4
        /*003c*/ 	.byte	0x03, 0x1b
        /*003e*/ 	.short	0x00ff


	//----- nvinfo : EIATTR_MERCURY_ISA_VERSION
	.align		4
        /*0040*/ 	.byte	0x03, 0x5f
        /*0042*/ 	.short	0x0101


	//----- nvinfo : EIATTR_VRC_CTA_INIT_COUNT
	.align		4
        /*0044*/ 	.byte	0x02, 0x4a
	.zero		1
	.zero		1


	//----- nvinfo : EIATTR_EXIT_INSTR_OFFSETS
	.align		4
        /*0048*/ 	.byte	0x04, 0x1c
        /*004a*/ 	.short	(.L_223 - .L_222)


	//   ....[0]....
.L_222:
        /*004c*/ 	.word	0x000000e0


	//----- nvinfo : EIATTR_CBANK_PARAM_SIZE
	.align		4
.L_223:
        /*0050*/ 	.byte	0x03, 0x19
        /*0052*/ 	.short	0x0018


	//----- nvinfo : EIATTR_PARAM_CBANK
	.align		4
        /*0054*/ 	.byte	0x04, 0x0a
        /*0056*/ 	.short	(.L_225 - .L_224)
	.align		4
.L_224:
        /*0058*/ 	.word	index@(.nv.constant0._Z20matrix_mult_constantPiiS_)
        /*005c*/ 	.short	0x0380
        /*005e*/ 	.short	0x0018


	//----- nvinfo : EIATTR_SW_WAR
	.align		4
.L_225:
        /*0060*/ 	.byte	0x04, 0x36
        /*0062*/ 	.short	(.L_227 - .L_226)
.L_226:
        /*0064*/ 	.word	0x00000008
.L_227:


//--------------------- .nv.callgraph             --------------------------
	.section	.nv.callgraph,"",@"SHT_CUDA_CALLGRAPH"
	.align	4
	.sectionentsize	8
	.align		4
        /*0000*/ 	.word	0x00000000
	.align		4
        /*0004*/ 	.word	0xffffffff
	.align		4
        /*0008*/ 	.word	0x00000000
	.align		4
        /*000c*/ 	.word	0xfffffffe
	.align		4
        /*0010*/ 	.word	0x00000000
	.align		4
        /*0014*/ 	.word	0xfffffffd
	.align		4
        /*0018*/ 	.word	0x00000000
	.align		4
        /*001c*/ 	.word	0xfffffffc


//--------------------- .text._Z11matrix_multPiS_S_iii --------------------------
	.section	.text._Z11matrix_multPiS_S_iii,"ax",@progbits
	.align	128
        .global         _Z11matrix_multPiS_S_iii
        .type           _Z11matrix_multPiS_S_iii,@function
        .size           _Z11matrix_multPiS_S_iii,(.L_x_19 - _Z11matrix_multPiS_S_iii)
        .other          _Z11matrix_multPiS_S_iii,@"STO_CUDA_ENTRY STV_DEFAULT"
_Z11matrix_multPiS_S_iii:
.text._Z11matrix_multPiS_S_iii:
[----:B------:R-:W-:Y:S01]  /*0000*/  LDC R1, c[0x0][0x37c] ;  /* 0x0000df00ff017b82 */ /* 0x000fe20000000800 */
[----:B------:R-:W0:Y:S07]  /*0010*/  S2R R3, SR_TID.Y ;  /* 0x0000000000037919 */ /* 0x000e2e0000002200 */
[----:B------:R-:W0:Y:S01]  /*0020*/  S2UR UR4, SR_CTAID.Y ;  /* 0x00000000000479c3 */ /* 0x000e220000002600 */
[----:B------:R-:W1:Y:S01]  /*0030*/  LDCU UR6, c[0x0][0x398] ;  /* 0x00007300ff0677ac */ /* 0x000e620008000800 */
[----:B------:R-:W2:Y:S06]  /*0040*/  S2R R5, SR_TID.X ;  /* 0x0000000000057919 */ /* 0x000eac0000002100 */
[----:B------:R-:W0:Y:S08]  /*0050*/  LDC R0, c[0x0][0x364] ;  /* 0x0000d900ff007b82 */ /* 0x000e300000000800 */
[----:B------:R-:W2:Y:S08]  /*0060*/  S2UR UR5, SR_CTAID.X ;  /* 0x00000000000579c3 */ /* 0x000eb00000002500 */
[----:B------:R-:W2:Y:S08]  /*0070*/  LDC R16, c[0x0][0x360] ;  /* 0x0000d800ff107b82 */ /* 0x000eb00000000800 */
[----:B------:R-:W3:Y:S01]  /*0080*/  LDC R17, c[0x0][0x3a0] ;  /* 0x0000e800ff117b82 */ /* 0x000ee20000000800 */
[----:B0-----:R-:W-:-:S05]  /*0090*/  IMAD R0, R0, UR4, R3 ;  /* 0x0000000400007c24 */ /* 0x001fca000f8e0203 */
[----:B-1----:R-:W-:Y:S01]  /*00a0*/  ISETP.GE.AND P0, PT, R0, UR6, PT ;  /* 0x0000000600007c0c */ /* 0x002fe2000bf06270 */
[----:B--2---:R-:W-:-:S05]  /*00b0*/  IMAD R16, R16, UR5, R5 ;  /* 0x0000000510107c24 */ /* 0x004fca000f8e0205 */
[----:B---3--:R-:W-:-:S13]  /*00c0*/  ISETP.GE.OR P0, PT, R16, R17, P0 ;  /* 0x000000111000720c */ /* 0x008fda0000706670 */
[----:B------:R-:W-:Y:S05]  /*00d0*/  @P0 EXIT ;  /* 0x000000000000094d */ /* 0x000fea0003800000 */
[----:B------:R-:W0:Y:S01]  /*00e0*/  LDC R19, c[0x0][0x39c] ;  /* 0x0000e700ff137b82 */ /* 0x000e220000000800 */
[----:B------:R-:W1:Y:S01]  /*00f0*/  LDCU.64 UR4, c[0x0][0x358] ;  /* 0x00006b00ff0477ac */ /* 0x000e620008000a00 */
[----:B------:R-:W-:Y:S01]  /*0100*/  HFMA2 R24, -RZ, RZ, 0, 0 ;  /* 0x00000000ff187431 */ /* 0x000fe200000001ff */
[----:B0-----:R-:W-:-:S13]  /*0110*/  ISETP.GE.AND P0, PT, R19, 0x1, PT ;  /* 0x000000011300780c */ /* 0x001fda0003f06270 */
[----:B-1----:R-:W-:Y:S05]  /*0120*/  @!P0 BRA `(.L_x_0) ;  /* 0x0000000400dc8947 */ /* 0x002fea0003800000 */
[C---:B------:R-:W-:Y:S01]  /*0130*/  ISETP.GE.U32.AND P1, PT, R19.reuse, 0x8, PT ;  /* 0x000000081300780c */ /* 0x040fe20003f26070 */
[----:B------:R-:W-:Y:S01]  /*0140*/  IMAD R20, R0, R19, RZ ;  /* 0x0000001300147224 */ /* 0x000fe200078e02ff */
[----:B------:R-:W-:Y:S02]  /*0150*/  LOP3.LUT R27, R19, 0x7, RZ, 0xc0, !PT ;  /* 0x00000007131b7812 */ /* 0x000fe400078ec0ff */
[----:B------:R-:W-:Y:S02]  /*0160*/  MOV R21, RZ ;  /* 0x000000ff00157202 */ /* 0x000fe40000000f00 */
[----:B------:R-:W-:Y:S02]  /*0170*/  ISETP.NE.AND P0, PT, R27, RZ, PT ;  /* 0x000000ff1b00720c */ /* 0x000fe40003f05270 */
[----:B------:R-:W-:-:S05]  /*0180*/  MOV R24, RZ ;  /* 0x000000ff00187202 */ /* 0x000fca0000000f00 */
[----:B------:R-:W-:Y:S06]  /*0190*/  @!P1 BRA `(.L_x_1) ;  /* 0x0000000000c09947 */ /* 0x000fec0003800000 */
[----:B------:R-:W0:Y:S01]  /*01a0*/  LDC.64 R2, c[0x0][0x380] ;  /* 0x0000e000ff027b82 */ /* 0x000e220000000a00 */
[----:B------:R-:W-:Y:S02]  /*01b0*/  LOP3.LUT R21, R19, 0x7ffffff8, RZ, 0xc0, !PT ;  /* 0x7ffffff813157812 */ /* 0x000fe400078ec0ff */
[----:B------:R-:W-:Y:S02]  /*01c0*/  MOV R24, RZ ;  /* 0x000000ff00187202 */ /* 0x000fe40000000f00 */
[----:B------:R-:W-:Y:S02]  /*01d0*/  MOV R18, R16 ;  /* 0x0000001000127202 */ /* 0x000fe40000000f00 */
[----:B------:R-:W-:Y:S01]  /*01e0*/  IADD3 R22, PT, PT, -R21, RZ, RZ ;  /* 0x000000ff15167210 */ /* 0x000fe20007ffe1ff */
[----:B0-----:R-:W-:-:S03]  /*01f0*/  IMAD.WIDE.U32 R2, R20, 0x4, R2 ;  /* 0x0000000414027825 */ /* 0x001fc600078e0002 */
[----:B------:R-:W-:-:S04]  /*0200*/  IADD3 R4, P1, PT, R2, 0x10, RZ ;  /* 0x0000001002047810 */ /* 0x000fc80007f3e0ff */
[----:B------:R-:W-:-:S09]  /*0210*/  IADD3.X R3, PT, PT, RZ, R3, RZ, P1, !PT ;  /* 0x00000003ff037210 */ /* 0x000fd20000ffe4ff */
.L_x_2:
[----:B------:R-:W0:Y:S01]  /*0220*/  LDC.64 R14, c[0x0][0x388] ;  /* 0x0000e200ff0e7b82 */ /* 0x000e220000000a00 */
[----:B------:R-:W-:-:S05]  /*0230*/  MOV R2, R4 ;  /* 0x0000000400027202 */ /* 0x000fca0000000f00 */
[----:B------:R-:W2:Y:S04]  /*0240*/  LDG.E R25, desc[UR4][R2.64+-0x10] ;  /* 0xfffff00402197981 */ /* 0x000ea8000c1e1900 */
[----:B------:R-:W3:Y:S04]  /*0250*/  LDG.E R23, desc[UR4][R2.64+-0xc] ;  /* 0xfffff40402177981 */ /* 0x000ee8000c1e1900 */
[----:B------:R-:W4:Y:S04]  /*0260*/  LDG.E R29, desc[UR4][R2.64+-0x8] ;  /* 0xfffff804021d7981 */ /* 0x000f28000c1e1900 */
[----:B------:R-:W5:Y:S01]  /*0270*/  LDG.E R28, desc[UR4][R2.64+-0x4] ;  /* 0xfffffc04021c7981 */ /* 0x000f62000c1e1900 */
[----:B0-----:R-:W-:-:S05]  /*0280*/  IMAD.WIDE R14, R18, 0x4, R14 ;  /* 0x00000004120e7825 */ /* 0x001fca00078e020e */
[----:B------:R0:W2:Y:S01]  /*0290*/  LDG.E R26, desc[UR4][R14.64] ;  /* 0x000000040e1a7981 */ /* 0x0000a2000c1e1900 */
[----:B------:R-:W-:-:S04]  /*02a0*/  IMAD.WIDE R12, R17, 0x4, R14 ;  /* 0x00000004110c7825 */ /* 0x000fc800078e020e */
[C---:B------:R-:W-:Y:S02]  /*02b0*/  IMAD.WIDE R4, R17.reuse, 0x4, R12 ;  /* 0x0000000411047825 */ /* 0x040fe400078e020c */
[----:B------:R-:W3:Y:S02]  /*02c0*/  LDG.E R12, desc[UR4][R12.64] ;  /* 0x000000040c0c7981 */ /* 0x000ee4000c1e1900 */
[C---:B------:R-:W-:Y:S02]  /*02d0*/  IMAD.WIDE R8, R17.reuse, 0x4, R4 ;  /* 0x0000000411087825 */ /* 0x040fe400078e0204 */
[----:B------:R-:W4:Y:S02]  /*02e0*/  LDG.E R4, desc[UR4][R4.64] ;  /* 0x0000000404047981 */ /* 0x000f24000c1e1900 */
[C---:B------:R-:W-:Y:S02]  /*02f0*/  IMAD.WIDE R6, R17.reuse, 0x4, R8 ;  /* 0x0000000411067825 */ /* 0x040fe400078e0208 */
[----:B------:R-:W5:Y:S02]  /*0300*/  LDG.E R8, desc[UR4][R8.64] ;  /* 0x0000000408087981 */ /* 0x000f64000c1e1900 */
[----:B------:R-:W-:-:S02]  /*0310*/  IMAD.WIDE R10, R17, 0x4, R6 ;  /* 0x00000004110a7825 */ /* 0x000fc400078e0206 */
[----:B------:R-:W5:Y:S04]  /*0320*/  LDG.E R5, desc[UR4][R2.64] ;  /* 0x0000000402057981 */ /* 0x000f68000c1e1900 */
[----:B------:R-:W5:Y:S01]  /*0330*/  LDG.E R6, desc[UR4][R6.64] ;  /* 0x0000000406067981 */ /* 0x000f62000c1e1900 */
[----:B0-----:R-:W-:-:S03]  /*0340*/  IMAD.WIDE R14, R17, 0x4, R10 ;  /* 0x00000004110e7825 */ /* 0x001fc600078e020a */
[----:B------:R-:W5:Y:S04]  /*0350*/  LDG.E R10, desc[UR4][R10.64] ;  /* 0x000000040a0a7981 */ /* 0x000f68000c1e1900 */
[----:B------:R-:W5:Y:S04]  /*0360*/  LDG.E R13, desc[UR4][R14.64] ;  /* 0x000000040e0d7981 */ /* 0x000f68000c1e1900 */
[----:B------:R-:W5:Y:S04]  /*0370*/  LDG.E R7, desc[UR4][R2.64+0x4] ;  /* 0x0000040402077981 */ /* 0x000f68000c1e1900 */
[----:B------:R-:W5:Y:S01]  /*0380*/  LDG.E R9, desc[UR4][R2.64+0xc] ;  /* 0x00000c0402097981 */ /* 0x000f62000c1e1900 */
[----:B--2---:R-:W-:-:S02]  /*0390*/  IMAD R26, R25, R26, R24 ;  /* 0x0000001a191a7224 */ /* 0x004fc400078e0218 */
[----:B------:R-:W-:Y:S02]  /*03a0*/  IMAD.WIDE R24, R17, 0x4, R14 ;  /* 0x0000000411187825 */ /* 0x000fe400078e020e */
[----:B------:R0:W2:Y:S04]  /*03b0*/  LDG.E R14, desc[UR4][R2.64+0x8] ;  /* 0x00000804020e7981 */ /* 0x0000a8000c1e1900 */
[----:B------:R-:W2:Y:S01]  /*03c0*/  LDG.E R24, desc[UR4][R24.64] ;  /* 0x0000000418187981 */ /* 0x000ea2000c1e1900 */
[----:B---3--:R-:W-:Y:S01]  /*03d0*/  IMAD R12, R23, R12, R26 ;  /* 0x0000000c170c7224 */ /* 0x008fe200078e021a */
[----:B------:R-:W-:-:S03]  /*03e0*/  IADD3 R22, PT, PT, R22, 0x8, RZ ;  /* 0x0000000816167810 */ /* 0x000fc60007ffe0ff */
[----:B----4-:R-:W-:Y:S01]  /*03f0*/  IMAD R29, R29, R4, R12 ;  /* 0x000000041d1d7224 */ /* 0x010fe200078e020c */
[----:B------:R-:W-:-:S03]  /*0400*/  ISETP.NE.AND P1, PT, R22, RZ, PT ;  /* 0x000000ff1600720c */ /* 0x000fc60003f25270 */
[----:B-----5:R-:W-:Y:S01]  /*0410*/  IMAD R8, R28, R8, R29 ;  /* 0x000000081c087224 */ /* 0x020fe200078e021d */
[----:B------:R-:W-:-:S03]  /*0420*/  IADD3 R4, P2, PT, R2, 0x20, RZ ;  /* 0x0000002002047810 */ /* 0x000fc60007f5e0ff */
[----:B------:R-:W-:Y:S01]  /*0430*/  IMAD R5, R5, R6, R8 ;  /* 0x0000000605057224 */ /* 0x000fe200078e0208 */
[----:B0-----:R-:W-:Y:S02]  /*0440*/  IADD3.X R3, PT, PT, RZ, R3, RZ, P2, !PT ;  /* 0x00000003ff037210 */ /* 0x001fe400017fe4ff */
[----:B------:R-:W-:Y:S01]  /*0450*/  LEA R18, R17, R18, 0x3 ;  /* 0x0000001211127211 */ /* 0x000fe200078e18ff */
[----:B------:R-:W-:-:S04]  /*0460*/  IMAD R5, R7, R10, R5 ;  /* 0x0000000a07057224 */ /* 0x000fc800078e0205 */
[----:B--2---:R-:W-:-:S04]  /*0470*/  IMAD R5, R14, R13, R5 ;  /* 0x0000000d0e057224 */ /* 0x004fc800078e0205 */
[----:B------:R-:W-:Y:S01]  /*0480*/  IMAD R24, R9, R24, R5 ;  /* 0x0000001809187224 */ /* 0x000fe200078e0205 */
[----:B------:R-:W-:Y:S06]  /*0490*/  @P1 BRA `(.L_x_2) ;  /* 0xfffffffc00601947 */ /* 0x000fec000383ffff */
.L_x_1:
[----:B------:R-:W-:Y:S05]  /*04a0*/  @!P0 BRA `(.L_x_0) ;  /* 0x0000000000fc8947 */ /* 0x000fea0003800000 */
[----:B------:R-:W-:Y:S02]  /*04b0*/  ISETP.GE.U32.AND P1, PT, R27, 0x4, PT ;  /* 0x000000041b00780c */ /* 0x000fe40003f26070 */
[----:B------:R-:W-:-:S04]  /*04c0*/  LOP3.LUT R14, R19, 0x3, RZ, 0xc0, !PT ;  /* 0x00000003130e7812 */ /* 0x000fc800078ec0ff */
[----:B------:R-:W-:-:S07]  /*04d0*/  ISETP.NE.AND P0, PT, R14, RZ, PT ;  /* 0x000000ff0e00720c */ /* 0x000fce0003f05270 */
[----:B------:R-:W-:Y:S06]  /*04e0*/  @!P1 BRA `(.L_x_3) ;  /* 0x00000000006c9947 */ /* 0x000fec0003800000 */
[----:B------:R-:W0:Y:S01]  /*04f0*/  LDC.64 R4, c[0x0][0x388] ;  /* 0x0000e200ff047b82 */ /* 0x000e220000000a00 */
[----:B------:R-:W1:Y:S01]  /*0500*/  LDCU.64 UR6, c[0x0][0x380] ;  /* 0x00007000ff0677ac */ /* 0x000e620008000a00 */
[----:B------:R-:W-:Y:S01]  /*0510*/  IMAD R7, R21, R17, R16 ;  /* 0x0000001115077224 */ /* 0x000fe200078e0210 */
[CC--:B------:R-:W-:Y:S02]  /*0520*/  IADD3 R3, PT, PT, R20.reuse, R21.reuse, RZ ;  /* 0x0000001514037210 */ /* 0x0c0fe40007ffe0ff */
[----:B------:R-:W-:-:S03]  /*0530*/  IADD3 R8, P1, PT, R20, R21, RZ ;  /* 0x0000001514087210 */ /* 0x000fc60007f3e0ff */
[----:B------:R-:W2:Y:S01]  /*0540*/  LDC.64 R12, c[0x0][0x380] ;  /* 0x0000e000ff0c7b82 */ /* 0x000ea20000000a00 */
[----:B0-----:R-:W-:-:S04]  /*0550*/  IMAD.WIDE R4, R7, 0x4, R4 ;  /* 0x0000000407047825 */ /* 0x001fc800078e0204 */
[----:B------:R-:W-:Y:S02]  /*0560*/  IMAD.WIDE R6, R17, 0x4, R4 ;  /* 0x0000000411067825 */ /* 0x000fe400078e0204 */
[----:B------:R-:W3:Y:S02]  /*0570*/  LDG.E R4, desc[UR4][R4.64] ;  /* 0x0000000404047981 */ /* 0x000ee4000c1e1900 */
[----:B--2---:R-:W-:Y:S01]  /*0580*/  IMAD.WIDE.U32 R12, R3, 0x4, R12 ;  /* 0x00000004030c7825 */ /* 0x004fe200078e000c */
[----:B------:R-:W-:Y:S02]  /*0590*/  IADD3.X R3, PT, PT, RZ, RZ, RZ, P1, !PT ;  /* 0x000000ffff037210 */ /* 0x000fe40000ffe4ff */
[----:B-1----:R-:W-:-:S03]  /*05a0*/  LEA R2, P1, R8, UR6, 0x2 ;  /* 0x0000000608027c11 */ /* 0x002fc6000f8210ff */
[----:B------:R-:W3:Y:S01]  /*05b0*/  LDG.E R13, desc[UR4][R12.64] ;  /* 0x000000040c0d7981 */ /* 0x000ee2000c1e1900 */
[----:B------:R-:W-:Y:S01]  /*05c0*/  LEA.HI.X R3, R8, UR7, R3, 0x2, P1 ;  /* 0x0000000708037c11 */ /* 0x000fe200088f1403 */
[C---:B------:R-:W-:Y:S02]  /*05d0*/  IMAD.WIDE R8, R17.reuse, 0x4, R6 ;  /* 0x0000000411087825 */ /* 0x040fe400078e0206 */
[----:B------:R-:W2:Y:S04]  /*05e0*/  LDG.E R6, desc[UR4][R6.64] ;  /* 0x0000000406067981 */ /* 0x000ea8000c1e1900 */
[----:B------:R-:W2:Y:S01]  /*05f0*/  LDG.E R15, desc[UR4][R2.64+0x4] ;  /* 0x00000404020f7981 */ /* 0x000ea2000c1e1900 */
[----:B------:R-:W-:-:S03]  /*0600*/  IMAD.WIDE R10, R17, 0x4, R8 ;  /* 0x00000004110a7825 */ /* 0x000fc600078e0208 */
[----:B------:R-:W4:Y:S04]  /*0610*/  LDG.E R22, desc[UR4][R8.64] ;  /* 0x0000000408167981 */ /* 0x000f28000c1e1900 */
[----:B------:R-:W4:Y:S04]  /*0620*/  LDG.E R18, desc[UR4][R2.64+0x8] ;  /* 0x0000080402127981 */ /* 0x000f28000c1e1900 */
[----:B------:R-:W5:Y:S04]  /*0630*/  LDG.E R26, desc[UR4][R2.64+0xc] ;  /* 0x00000c04021a7981 */ /* 0x000f68000c1e1900 */
[----:B------:R-:W5:Y:S01]  /*0640*/  LDG.E R10, desc[UR4][R10.64] ;  /* 0x000000040a0a7981 */ /* 0x000f62000c1e1900 */
[----:B------:R-:W-:Y:S01]  /*0650*/  IADD3 R21, PT, PT, R21, 0x4, RZ ;  /* 0x0000000415157810 */ /* 0x000fe20007ffe0ff */
[----:B---3--:R-:W-:-:S04]  /*0660*/  IMAD R24, R13, R4, R24 ;  /* 0x000000040d187224 */ /* 0x008fc800078e0218 */
[----:B--2---:R-:W-:-:S04]  /*0670*/  IMAD R15, R15, R6, R24 ;  /* 0x000000060f0f7224 */ /* 0x004fc800078e0218 */
[----:B----4-:R-:W-:-:S04]  /*0680*/  IMAD R15, R18, R22, R15 ;  /* 0x00000016120f7224 */ /* 0x010fc800078e020f */
[----:B-----5:R-:W-:-:S07]  /*0690*/  IMAD R24, R26, R10, R15 ;  /* 0x0000000a1a187224 */ /* 0x020fce00078e020f */
.L_x_3:
[----:B------:R-:W-:Y:S05]  /*06a0*/  @!P0 BRA `(.L_x_0) ;  /* 0x00000000007c8947 */ /* 0x000fea0003800000 */
[----:B------:R-:W-:Y:S01]  /*06b0*/  ISETP.NE.AND P1, PT, R14, 0x1, PT ;  /* 0x000000010e00780c */ /* 0x000fe20003f25270 */
[----:B------:R-:W0:Y:S01]  /*06c0*/  LDC.64 R10, c[0x0][0x380] ;  /* 0x0000e000ff0a7b82 */ /* 0x000e220000000a00 */
[----:B------:R-:W-:-:S04]  /*06d0*/  LOP3.LUT R19, R19, 0x1, RZ, 0xc0, !PT ;  /* 0x0000000113137812 */ /* 0x000fc800078ec0ff */
[----:B------:R-:W-:-:S03]  /*06e0*/  ISETP.NE.U32.AND P0, PT, R19, 0x1, PT ;  /* 0x000000011300780c */ /* 0x000fc60003f05070 */
[----:B------:R-:W1:Y:S04]  /*06f0*/  LDC.64 R8, c[0x0][0x388] ;  /* 0x0000e200ff087b82 */ /* 0x000e680000000a00 */
[CC--:B------:R-:W-:Y:S02]  /*0700*/  @P1 IADD3 R13, PT, PT, R20.reuse, R21.reuse, RZ ;  /* 0x00000015140d1210 */ /* 0x0c0fe40007ffe0ff */
[----:B------:R-:W-:Y:S02]  /*0710*/  @P1 IADD3 R12, P2, PT, R20, R21, RZ ;  /* 0x00000015140c1210 */ /* 0x000fe40007f5e0ff */
[----:B------:R-:W2:Y:S02]  /*0720*/  @P1 LDC.64 R2, c[0x0][0x380] ;  /* 0x0000e000ff021b82 */ /* 0x000ea40000000a00 */
[----:B------:R-:W-:-:S06]  /*0730*/  @P1 IADD3.X R14, PT, PT, RZ, RZ, RZ, P2, !PT ;  /* 0x000000ffff0e1210 */ /* 0x000fcc00017fe4ff */
[----:B------:R-:W3:Y:S01]  /*0740*/  LDC.64 R4, c[0x0][0x380] ;  /* 0x0000e000ff047b82 */ /* 0x000ee20000000a00 */
[----:B0-----:R-:W-:-:S04]  /*0750*/  @P1 IMAD.WIDE.U32 R10, R13, 0x4, R10 ;  /* 0x000000040d0a1825 */ /* 0x001fc800078e000a */
[C---:B------:R-:W-:Y:S01]  /*0760*/  @P1 IMAD R13, R21.reuse, R17, R16 ;  /* 0x00000011150d1224 */ /* 0x040fe200078e0210 */
[----:B------:R-:W-:Y:S01]  /*0770*/  @P1 IADD3 R21, PT, PT, R21, 0x2, RZ ;  /* 0x0000000215151810 */ /* 0x000fe20007ffe0ff */
[----:B------:R-:W4:Y:S01]  /*0780*/  @P1 LDG.E R11, desc[UR4][R10.64] ;  /* 0x000000040a0b1981 */ /* 0x000f22000c1e1900 */
[----:B------:R-:W0:Y:S01]  /*0790*/  LDC.64 R6, c[0x0][0x388] ;  /* 0x0000e200ff067b82 */ /* 0x000e220000000a00 */
[----:B-1----:R-:W-:Y:S01]  /*07a0*/  @P1 IMAD.WIDE R8, R13, 0x4, R8 ;  /* 0x000000040d081825 */ /* 0x002fe200078e0208 */
[----:B------:R-:W-:Y:S02]  /*07b0*/  @!P0 IADD3 R15, PT, PT, R20, R21, RZ ;  /* 0x00000015140f8210 */ /* 0x000fe40007ffe0ff */
[----:B--2---:R-:W-:Y:S01]  /*07c0*/  @P1 LEA R2, P2, R12, R2, 0x2 ;  /* 0x000000020c021211 */ /* 0x004fe200078410ff */
[----:B------:R-:W-:-:S03]  /*07d0*/  @!P0 IMAD R21, R21, R17, R16 ;  /* 0x0000001115158224 */ /* 0x000fc600078e0210 */
[----:B------:R-:W-:Y:S01]  /*07e0*/  @P1 LEA.HI.X R3, R12, R3, R14, 0x2, P2 ;  /* 0x000000030c031211 */ /* 0x000fe200010f140e */
[----:B------:R-:W-:Y:S01]  /*07f0*/  @P1 IMAD.WIDE R12, R17, 0x4, R8 ;  /* 0x00000004110c1825 */ /* 0x000fe200078e0208 */
[----:B------:R-:W4:Y:S03]  /*0800*/  @P1 LDG.E R14, desc[UR4][R8.64] ;  /* 0x00000004080e1981 */ /* 0x000f26000c1e1900 */
[----:B---3--:R-:W-:Y:S01]  /*0810*/  @!P0 IMAD.WIDE.U32 R4, R15, 0x4, R4 ;  /* 0x000000040f048825 */ /* 0x008fe200078e0004 */
[----:B------:R-:W2:Y:S04]  /*0820*/  @P1 LDG.E R2, desc[UR4][R2.64+0x4] ;  /* 0x0000040402021981 */ /* 0x000ea8000c1e1900 */
[----:B------:R-:W2:Y:S01]  /*0830*/  @P1 LDG.E R12, desc[UR4][R12.64] ;  /* 0x000000040c0c1981 */ /* 0x000ea2000c1e1900 */
[----:B0-----:R-:W-:-:S03]  /*0840*/  @!P0 IMAD.WIDE R6, R21, 0x4, R6 ;  /* 0x0000000415068825 */ /* 0x001fc600078e0206 */
[----:B------:R-:W3:Y:S04]  /*0850*/  @!P0 LDG.E R5, desc[UR4][R4.64] ;  /* 0x0000000404058981 */ /* 0x000ee8000c1e1900 */
[----:B------:R-:W3:Y:S01]  /*0860*/  @!P0 LDG.E R6, desc[UR4][R6.64] ;  /* 0x0000000406068981 */ /* 0x000ee2000c1e1900 */
[----:B----4-:R-:W-:-:S04]  /*0870*/  @P1 IMAD R11, R11, R14, R24 ;  /* 0x0000000e0b0b1224 */ /* 0x010fc800078e0218 */
[----:B--2---:R-:W-:-:S04]  /*0880*/  @P1 IMAD R24, R2, R12, R11 ;  /* 0x0000000c02181224 */ /* 0x004fc800078e020b */
[----:B---3--:R-:W-:-:S07]  /*0890*/  @!P0 IMAD R24, R5, R6, R24 ;  /* 0x0000000605188224 */ /* 0x008fce00078e0218 */
.L_x_0:
[----:B------:R-:W0:Y:S01]  /*08a0*/  LDC.64 R2, c[0x0][0x390] ;  /* 0x0000e400ff027b82 */ /* 0x000e220000000a00 */
[----:B------:R-:W-:-:S04]  /*08b0*/  IMAD R17, R0, R17, R16 ;  /* 0x0000001100117224 */ /* 0x000fc800078e0210 */
[----:B0-----:R-:W-:-:S05]  /*08c0*/  IMAD.WIDE R2, R17, 0x4, R2 ;  /* 0x0000000411027825 */ /* 0x001fca00078e0202 */
[----:B------:R-:W-:Y:S01]  /*08d0*/  STG.E desc[UR4][R2.64], R24 ;  /* 0x0000001802007986 */ /* 0x000fe2000c101904 */
[----:B------:R-:W-:Y:S05]  /*08e0*/  EXIT ;  /* 0x000000000000794d */ /* 0x000fea0003800000 */
.L_x_4:
[----:B------:R-:W-:-:S00]  /*08f0*/  BRA `(.L_x_4) ;  /* 0xfffffffc00fc7947 */ /* 0x000fc0000383ffff */
[----:B------:R-:W-:-:S00]  /*0900*/  NOP ;  /* 0x0000000000007918 */ /* 0x000fc00000000000 */
[----:B------:R-:W-:-:S00]  /*0910*/  NOP ;  /* 0x0000000000007918 */ /* 0x000fc00000000000 */
[----:B------:R-:W-:-:S00]  /*0920*/  NOP ;  /* 0x0000000000007918 */ /* 0x000fc00000000000 */
[----:B------:R-:W-:-:S00]  /*0930*/  NOP ;  /* 0x0000000000007918 */ /* 0x000fc00000000000 */
[----:B------:R-:W-:-:S00]  /*0940*/  NOP ;  /* 0x0000000000007918 */ /* 0x000fc00000000000 */
[----:B------:R-:W-:-:S00]  /*0950*/  NOP ;  /* 0x0000000000007918 */ /* 0x000fc00000000000 */
[----:B------:R-:W-:-:S00]  /*0960*/  NOP ;  /* 0x0000000000007918 */ /* 0x000fc00000000000 */
[----:B------:R-:W-:-:S00]  /*0970*/  NOP ;  /* 0x0000000000007918 */ /* 0x000fc00000000000 */
.L_x_19:


//--------------------- .text._Z13matrix_repmatPiiiiiS_ --------------------------
	.section	.text._Z13matrix_repmatPiiiiiS_,"ax",@progbits
	.align	128
        .global         _Z13matrix_repmatPiiiiiS_
        .type           _Z13matrix_repmatPiiiiiS_,@function
        .size           _Z13matrix_repmatPiiiiiS_,(.L_x_20 - _Z13matrix_repmatPiiiiiS_)
        .other          _Z13matrix_repmatPiiiiiS_,@"STO_CUDA_ENTRY STV_DEFAULT"
_Z13matrix_repmatPiiiiiS_:
.text._Z13matrix_repmatPiiiiiS_:
[----:B------:R-:W-:Y:S01]  /*0000*/  LDC R1, c[0x0][0x37c] ;  /* 0x0000df00ff017b82 */ /* 0x000fe20000000800 */
[----:B------:R-:W0:Y:S07]  /*0010*/  LDCU UR4, c[0x0][0x38c] ;  /* 0x00007180ff0477ac */ /* 0x000e2e0008000800 */
[----:B------:R-:W1:Y:S01]  /*0020*/  LDC R2, c[0x0][0x388] ;  /* 0x0000e200ff027b82 */ /* 0x000e620000000800 */
[----:B------:R-:W2:Y:S01]  /*0030*/  S2R R0, SR_TID.X ;  /* 0x0000000000007919 */ /* 0x000ea20000002100 */
[----:B------:R-:W3:Y:S06]  /*0040*/  LDCU.64 UR8, c[0x0][0x358] ;  /* 0x00006b00ff0877ac */ /* 0x000eec0008000a00 */
[----:B------:R-:W4:Y:S08]  /*0050*/  S2UR UR7, SR_CTAID.X ;  /* 0x00000000000779c3 */ /* 0x000f300000002500 */
[----:B------:R-:W2:Y:S01]  /*0060*/  LDC R3, c[0x0][0x360] ;  /* 0x0000d800ff037b82 */ /* 0x000ea20000000800 */
[----:B0-----:R-:W-:Y:S01]  /*0070*/  UISETP.GT.AND UP0, UPT, UR4, 0x1, UPT ;  /* 0x000000010400788c */ /* 0x001fe2000bf04270 */
[----:B-1----:R-:W-:-:S08]  /*0080*/  ISETP.GE.AND P0, PT, R2, 0x2, PT ;  /* 0x000000020200780c */ /* 0x002fd00003f06270 */
[----:B---34-:R-:W-:Y:S05]  /*0090*/  BRA.U UP0, `(.L_x_5) ;  /* 0x00000001001c7547 */ /* 0x018fea000b800000 */
[----:B------:R-:W0:Y:S01]  /*00a0*/  LDC.64 R4, c[0x0][0x380] ;  /* 0x0000e000ff047b82 */ /* 0x000e220000000a00 */
[----:B--2---:R-:W-:-:S07]  /*00b0*/  IMAD R9, R3, UR7, R0 ;  /* 0x0000000703097c24 */ /* 0x004fce000f8e0200 */
[----:B------:R-:W1:Y:S01]  /*00c0*/  LDC.64 R6, c[0x0][0x398] ;  /* 0x0000e600ff067b82 */ /* 0x000e620000000a00 */
[----:B0-----:R-:W-:-:S06]  /*00d0*/  IMAD.WIDE.U32 R4, R9, 0x4, R4 ;  /* 0x0000000409047825 */ /* 0x001fcc00078e0004 */
[----:B------:R-:W2:Y:S01]  /*00e0*/  LDG.E R5, desc[UR8][R4.64] ;  /* 0x0000000804057981 */ /* 0x000ea2000c1e1900 */
[----:B-1----:R-:W-:-:S05]  /*00f0*/  IMAD.WIDE.U32 R6, R9, 0x4, R6 ;  /* 0x0000000409067825 */ /* 0x002fca00078e0006 */
[----:B--2---:R0:W-:Y:S02]  /*0100*/  STG.E desc[UR8][R6.64], R5 ;  /* 0x0000000506007986 */ /* 0x0041e4000c101908 */
.L_x_5:
[----:B------:R-:W-:Y:S05]  /*0110*/  @!P0 EXIT ;  /* 0x000000000000894d */ /* 0x000fea0003800000 */
[----:B------:R-:W1:Y:S02]  /*0120*/  LDCU UR10, c[0x0][0x390] ;  /* 0x00007200ff0a77ac */ /* 0x000e640008000800 */
[----:B-1----:R-:W-:-:S05]  /*0130*/  IMAD R2, R2, UR10, RZ ;  /* 0x0000000a02027c24 */ /* 0x002fca000f8e02ff */
[----:B------:R-:W-:-:S13]  /*0140*/  ISETP.GT.AND P0, PT, R2, UR10, PT ;  /* 0x0000000a02007c0c */ /* 0x000fda000bf04270 */
[----:B------:R-:W-:Y:S05]  /*0150*/  @!P0 EXIT ;  /* 0x000000000000894d */ /* 0x000fea0003800000 */
[----:B------:R-:W1:Y:S01]  /*0160*/  I2F.U32.RP R8, UR10 ;  /* 0x0000000a00087d06 */ /* 0x000e620008209000 */
[----:B------:R-:W-:Y:S02]  /*0170*/  USHF.L.U32 UR4, UR10, 0x1, URZ ;  /* 0x000000010a047899 */ /* 0x000fe400080006ff */
[----:B------:R-:W-:-:S04]  /*0180*/  ISETP.NE.U32.AND P2, PT, RZ, UR10, PT ;  /* 0x0000000aff007c0c */ /* 0x000fc8000bf45070 */
[C---:B------:R-:W-:Y:S02]  /*0190*/  ISETP.LE.AND P0, PT, R2.reuse, UR4, PT ;  /* 0x0000000402007c0c */ /* 0x040fe4000bf03270 */
[----:B0-----:R-:W-:Y:S02]  /*01a0*/  VIMNMX R6, PT, PT, R2, UR4, !PT ;  /* 0x0000000402067c48 */ /* 0x001fe4000ffe0100 */
[----:B------:R-:W-:Y:S01]  /*01b0*/  SEL R7, RZ, 0x1, P0 ;  /* 0x00000001ff077807 */ /* 0x000fe20000000000 */
[----:B-1----:R-:W0:Y:S03]  /*01c0*/  MUFU.RCP R8, R8 ;  /* 0x0000000800087308 */ /* 0x002e260000001000 */
[----:B------:R-:W-:Y:S01]  /*01d0*/  IADD3 R6, PT, PT, R6, -UR4, -R7 ;  /* 0x8000000406067c10 */ /* 0x000fe2000fffe807 */
[----:B------:R-:W1:Y:S01]  /*01e0*/  LDCU UR4, c[0x0][0x390] ;  /* 0x00007200ff0477ac */ /* 0x000e620008000800 */
[----:B0-----:R-:W-:-:S04]  /*01f0*/  IADD3 R4, PT, PT, R8, 0xffffffe, RZ ;  /* 0x0ffffffe08047810 */ /* 0x001fc80007ffe0ff */
[----:B------:R0:W3:Y:S02]  /*0200*/  F2I.FTZ.U32.TRUNC.NTZ R5, R4 ;  /* 0x0000000400057305 */ /* 0x0000e4000021f000 */
[----:B0-----:R-:W-:Y:S01]  /*0210*/  IMAD.MOV.U32 R4, RZ, RZ, RZ ;  /* 0x000000ffff047224 */ /* 0x001fe200078e00ff */
[----:B---3--:R-:W-:-:S05]  /*0220*/  IADD3 R9, PT, PT, RZ, -R5, RZ ;  /* 0x80000005ff097210 */ /* 0x008fca0007ffe0ff */
[----:B------:R-:W-:-:S04]  /*0230*/  IMAD R9, R9, UR10, RZ ;  /* 0x0000000a09097c24 */ /* 0x000fc8000f8e02ff */
[----:B------:R-:W-:-:S04]  /*0240*/  IMAD.HI.U32 R5, R5, R9, R4 ;  /* 0x0000000905057227 */ /* 0x000fc800078e0004 */
[----:B--2---:R-:W-:Y:S02]  /*0250*/  IMAD R9, R3, UR7, R0 ;  /* 0x0000000703097c24 */ /* 0x004fe4000f8e0200 */
[----:B------:R-:W-:-:S05]  /*0260*/  IMAD.HI.U32 R8, R5, R6, RZ ;  /* 0x0000000605087227 */ /* 0x000fca00078e00ff */
[----:B------:R-:W-:-:S05]  /*0270*/  IADD3 R5, PT, PT, -R8, RZ, RZ ;  /* 0x000000ff08057210 */ /* 0x000fca0007ffe1ff */
[----:B------:R-:W-:Y:S02]  /*0280*/  IMAD R6, R5, UR10, R6 ;  /* 0x0000000a05067c24 */ /* 0x000fe4000f8e0206 */
[----:B------:R-:W0:Y:S03]  /*0290*/  LDC.64 R4, c[0x0][0x380] ;  /* 0x0000e000ff047b82 */ /* 0x000e260000000a00 */
[----:B------:R-:W-:-:S13]  /*02a0*/  ISETP.GE.U32.AND P0, PT, R6, UR10, PT ;  /* 0x0000000a06007c0c */ /* 0x000fda000bf06070 */
[----:B------:R-:W-:Y:S01]  /*02b0*/  @P0 IADD3 R6, PT, PT, R6, -UR10, RZ ;  /* 0x8000000a06060c10 */ /* 0x000fe2000fffe0ff */
[----:B------:R-:W-:-:S03]  /*02c0*/  @P0 VIADD R8, R8, 0x1 ;  /* 0x0000000108080836 */ /* 0x000fc60000000000 */
[----:B------:R-:W-:Y:S01]  /*02d0*/  ISETP.GE.U32.AND P1, PT, R6, UR10, PT ;  /* 0x0000000a06007c0c */ /* 0x000fe2000bf26070 */
[----:B0-----:R-:W-:-:S12]  /*02e0*/  IMAD.WIDE.U32 R4, R9, 0x4, R4 ;  /* 0x0000000409047825 */ /* 0x001fd800078e0004 */
[----:B------:R-:W-:Y:S02]  /*02f0*/  @P1 IADD3 R8, PT, PT, R8, 0x1, RZ ;  /* 0x0000000108081810 */ /* 0x000fe40007ffe0ff */
[----:B------:R-:W-:-:S04]  /*0300*/  @!P2 LOP3.LUT R8, RZ, UR10, RZ, 0x33, !PT ;  /* 0x0000000aff08ac12 */ /* 0x000fc8000f8e33ff */
[----:B------:R-:W-:-:S04]  /*0310*/  IADD3 R7, PT, PT, R7, R8, RZ ;  /* 0x0000000807077210 */ /* 0x000fc80007ffe0ff */
[C---:B------:R-:W-:Y:S02]  /*0320*/  LOP3.LUT R6, R7.reuse, 0x3, RZ, 0xc0, !PT ;  /* 0x0000000307067812 */ /* 0x040fe400078ec0ff */
[----:B------:R-:W-:Y:S02]  /*0330*/  ISETP.GE.U32.AND P1, PT, R7, 0x3, PT ;  /* 0x000000030700780c */ /* 0x000fe40003f26070 */
[----:B------:R-:W-:-:S13]  /*0340*/  ISETP.NE.AND P0, PT, R6, 0x3, PT ;  /* 0x000000030600780c */ /* 0x000fda0003f05270 */
[----:B-1----:R-:W-:Y:S05]  /*0350*/  @!P0 BRA `(.L_x_6) ;  /* 0x0000000000388947 */ /* 0x002fea0003800000 */
[----:B------:R0:W5:Y:S01]  /*0360*/  LDG.E R11, desc[UR8][R4.64] ;  /* 0x00000008040b7981 */ /* 0x000162000c1e1900 */
[----:B------:R-:W1:Y:S01]  /*0370*/  LDC.64 R8, c[0x0][0x398] ;  /* 0x0000e600ff087b82 */ /* 0x000e620000000a00 */
[----:B------:R-:W-:Y:S01]  /*0380*/  VIADD R7, R7, 0x1 ;  /* 0x0000000107077836 */ /* 0x000fe20000000000 */
[----:B------:R-:W-:-:S04]  /*0390*/  UIADD3 UR5, UPT, UPT, UR7, UR10, URZ ;  /* 0x0000000a07057290 */ /* 0x000fc8000fffe0ff */
[----:B------:R-:W-:Y:S02]  /*03a0*/  LOP3.LUT R7, R7, 0x3, RZ, 0xc0, !PT ;  /* 0x0000000307077812 */ /* 0x000fe400078ec0ff */
[----:B------:R-:W-:Y:S02]  /*03b0*/  IMAD R10, R3, UR5, R0 ;  /* 0x00000005030a7c24 */ /* 0x000fe4000f8e0200 */
[----:B0-----:R-:W-:-:S07]  /*03c0*/  IADD3 R12, PT, PT, -R7, RZ, RZ ;  /* 0x000000ff070c7210 */ /* 0x001fce0007ffe1ff */
.L_x_7:
[----:B------:R-:W-:Y:S01]  /*03d0*/  IADD3 R12, PT, PT, R12, 0x1, RZ ;  /* 0x000000010c0c7810 */ /* 0x000fe20007ffe0ff */
[----:B01----:R-:W-:Y:S01]  /*03e0*/  IMAD.WIDE R6, R10, 0x4, R8 ;  /* 0x000000040a067825 */ /* 0x003fe200078e0208 */
[----:B------:R-:W-:Y:S02]  /*03f0*/  UIADD3 UR4, UPT, UPT, UR4, UR10, URZ ;  /* 0x0000000a04047290 */ /* 0x000fe4000fffe0ff */
[----:B------:R-:W-:Y:S01]  /*0400*/  ISETP.NE.AND P0, PT, R12, RZ, PT ;  /* 0x000000ff0c00720c */ /* 0x000fe20003f05270 */
[----:B------:R-:W-:Y:S01]  /*0410*/  IMAD R10, R3, UR10, R10 ;  /* 0x0000000a030a7c24 */ /* 0x000fe2000f8e020a */
[----:B-----5:R0:W-:Y:S11]  /*0420*/  STG.E desc[UR8][R6.64], R11 ;  /* 0x0000000b06007986 */ /* 0x0201f6000c101908 */
[----:B------:R-:W-:Y:S05]  /*0430*/  @P0 BRA `(.L_x_7) ;  /* 0xfffffffc00e40947 */ /* 0x000fea000383ffff */
.L_x_6:
[----:B------:R-:W-:Y:S05]  /*0440*/  @!P1 EXIT ;  /* 0x000000000000994d */ /* 0x000fea0003800000 */
[----:B------:R1:W5:Y:S01]  /*0450*/  LDG.E R15, desc[UR8][R4.64] ;  /* 0x00000008040f7981 */ /* 0x000362000c1e1900 */
[----:B0-----:R-:W0:Y:S02]  /*0460*/  LDC.64 R6, c[0x0][0x398] ;  /* 0x0000e600ff067b82 */ /* 0x001e240000000a00 */
.L_x_8:
[----:B------:R-:W-:-:S06]  /*0470*/  UIADD3 UR5, UPT, UPT, UR7, UR4, URZ ;  /* 0x0000000407057290 */ /* 0x000fcc000fffe0ff */
[----:B--2---:R-:W-:-:S04]  /*0480*/  IMAD R9, R3, UR5, R0 ;  /* 0x0000000503097c24 */ /* 0x004fc8000f8e0200 */
[----:B0-----:R-:W-:-:S05]  /*0490*/  IMAD.WIDE R8, R9, 0x4, R6 ;  /* 0x0000000409087825 */ /* 0x001fca00078e0206 */
[----:B-----5:R0:W-:Y:S04]  /*04a0*/  STG.E desc[UR8][R8.64], R15 ;  /* 0x0000000f08007986 */ /* 0x0201e8000c101908 */
[----:B------:R-:W2:Y:S01]  /*04b0*/  LDG.E R17, desc[UR8][R4.64] ;  /* 0x0000000804117981 */ /* 0x000ea2000c1e1900 */
[----:B------:R-:W-:-:S04]  /*04c0*/  UIADD3 UR5, UPT, UPT, UR5, UR10, URZ ;  /* 0x0000000a05057290 */ /* 0x000fc8000fffe0ff */
[----:B------:R-:W-:Y:S02]  /*04d0*/  UIADD3 UR6, UPT, UPT, UR5, UR10, URZ ;  /* 0x0000000a05067290 */ /* 0x000fe4000fffe0ff */
[----:B------:R-:W-:-:S04]  /*04e0*/  IMAD R11, R3, UR5, R0 ;  /* 0x00000005030b7c24 */ /* 0x000fc8000f8e0200 */
[----:B------:R-:W-:Y:S02]  /*04f0*/  IMAD R13, R3, UR6, R0 ;  /* 0x00000006030d7c24 */ /* 0x000fe4000f8e0200 */
[----:B------:R-:W-:-:S04]  /*0500*/  IMAD.WIDE R10, R11, 0x4, R6 ;  /* 0x000000040b0a7825 */ /* 0x000fc800078e0206 */
[----:B------:R-:W-:Y:S01]  /*0510*/  IMAD.WIDE R12, R13, 0x4, R6 ;  /* 0x000000040d0c7825 */ /* 0x000fe200078e0206 */
[----:B--2---:R2:W-:Y:S04]  /*0520*/  STG.E desc[UR8][R10.64], R17 ;  /* 0x000000110a007986 */ /* 0x0045e8000c101908 */
[----:B------:R2:W-:Y:S04]  /*0530*/  STG.E desc[UR8][R12.64], R17 ;  /* 0x000000110c007986 */ /* 0x0005e8000c101908 */
[----:B0-----:R-:W3:Y:S01]  /*0540*/  LDG.E R15, desc[UR8][R4.64] ;  /* 0x00000008040f7981 */ /* 0x001ee2000c1e1900 */
[----:B------:R-:W-:-:S02]  /*0550*/  ULEA UR4, UR10, UR4, 0x2 ;  /* 0x000000040a047291 */ /* 0x000fc4000f8e10ff */
[----:B------:R-:W-:-:S04]  /*0560*/  UIADD3 UR6, UPT, UPT, UR6, UR10, URZ ;  /* 0x0000000a06067290 */ /* 0x000fc8000fffe0ff */
[----:B------:R-:W-:Y:S02]  /*0570*/  ISETP.LE.AND P0, PT, R2, UR4, PT ;  /* 0x0000000402007c0c */ /* 0x000fe4000bf03270 */
[----:B------:R-:W-:-:S04]  /*0580*/  IMAD R9, R3, UR6, R0 ;  /* 0x0000000603097c24 */ /* 0x000fc8000f8e0200 */
[----:B------:R-:W-:-:S05]  /*0590*/  IMAD.WIDE R8, R9, 0x4, R6 ;  /* 0x0000000409087825 */ /* 0x000fca00078e0206 */
[----:B---3--:R2:W-:Y:S02]  /*05a0*/  STG.E desc[UR8][R8.64], R15 ;  /* 0x0000000f08007986 */ /* 0x0085e4000c101908 */
[----:B------:R-:W-:Y:S05]  /*05b0*/  @!P0 BRA `(.L_x_8) ;  /* 0xfffffffc00ac8947 */ /* 0x000fea000383ffff */
[----:B------:R-:W-:Y:S05]  /*05c0*/  EXIT ;  /* 0x000000000000794d */ /* 0x000fea0003800000 */
.L_x_9:
        /* <DEDUP_REMOVED lines=11> */
.L_x_20:


//--------------------- .text._Z16matrix_transposePiS_ --------------------------
	.section	.text._Z16matrix_transposePiS_,"ax",@progbits
	.align	128
        .global         _Z16matrix_transposePiS_
        .type           _Z16matrix_transposePiS_,@function
        .size           _Z16matrix_transposePiS_,(.L_x_21 - _Z16matrix_transposePiS_)
        .other          _Z16matrix_transposePiS_,@"STO_CUDA_ENTRY STV_DEFAULT"
_Z16matrix_transposePiS_:
.text._Z16matrix_transposePiS_:
[----:B------:R-:W-:Y:S01]  /*0000*/  LDC R1, c[0x0][0x37c] ;  /* 0x0000df00ff017b82 */ /* 0x000fe20000000800 */
[----:B------:R-:W0:Y:S07]  /*0010*/  S2R R7, SR_TID.X ;  /* 0x0000000000077919 */ /* 0x000e2e0000002100 */
[----:B------:R-:W0:Y:S01]  /*0020*/  S2UR UR6, SR_CTAID.X ;  /* 0x00000000000679c3 */ /* 0x000e220000002500 */
[----:B------:R-:W1:Y:S07]  /*0030*/  LDCU.64 UR4, c[0x0][0x358] ;  /* 0x00006b00ff0477ac */ /* 0x000e6e0008000a00 */
[----:B------:R-:W0:Y:S08]  /*0040*/  LDC R0, c[0x0][0x360] ;  /* 0x0000d800ff007b82 */ /* 0x000e300000000800 */
[----:B------:R-:W2:Y:S01]  /*0050*/  LDC.64 R2, c[0x0][0x380] ;  /* 0x0000e000ff027b82 */ /* 0x000ea20000000a00 */
[----:B0-----:R-:W-:-:S04]  /*0060*/  IMAD R5, R7, R0, UR6 ;  /* 0x0000000607057e24 */ /* 0x001fc8000f8e0200 */
[----:B--2---:R-:W-:-:S03]  /*0070*/  IMAD.WIDE.U32 R2, R5, 0x4, R2 ;  /* 0x0000000405027825 */ /* 0x004fc600078e0002 */
[----:B------:R-:W0:Y:S03]  /*0080*/  LDC.64 R4, c[0x0][0x388] ;  /* 0x0000e200ff047b82 */ /* 0x000e260000000a00 */
[----:B-1----:R-:W2:Y:S01]  /*0090*/  LDG.E R3, desc[UR4][R2.64] ;  /* 0x0000000402037981 */ /* 0x002ea2000c1e1900 */
[----:B------:R-:W-:-:S04]  /*00a0*/  IMAD R7, R0, UR6, R7 ;  /* 0x0000000600077c24 */ /* 0x000fc8000f8e0207 */
[----:B0-----:R-:W-:-:S05]  /*00b0*/  IMAD.WIDE.U32 R4, R7, 0x4, R4 ;  /* 0x0000000407047825 */ /* 0x001fca00078e0004 */
[----:B--2---:R-:W-:Y:S01]  /*00c0*/  STG.E desc[UR4][R4.64], R3 ;  /* 0x0000000304007986 */ /* 0x004fe2000c101904 */
[----:B------:R-:W-:Y:S05]  /*00d0*/  EXIT ;  /* 0x000000000000794d */ /* 0x000fea0003800000 */
.L_x_10:
        /* <DEDUP_REMOVED lines=10> */
.L_x_21:


//--------------------- .text._Z10matrix_mapPiPFddES_ --------------------------
	.section	.text._Z10matrix_mapPiPFddES_,"ax",@progbits
	.align	128
        .global         _Z10matrix_mapPiPFddES_
        .type           _Z10matrix_mapPiPFddES_,@function
        .size           _Z10matrix_mapPiPFddES_,(.L_x_22 - _Z10matrix_mapPiPFddES_)
        .other          _Z10matrix_mapPiPFddES_,@"STO_CUDA_ENTRY STV_DEFAULT"
_Z10matrix_mapPiPFddES_:
.text._Z10matrix_mapPiPFddES_:
[----:B------:R-:W-:Y:S01]  /*0000*/  LDC R1, c[0x0][0x37c] ;  /* 0x0000df00ff017b82 */ /* 0x000fe20000000800 */
[----:B------:R-:W0:Y:S07]  /*0010*/  S2R R2, SR_TID.X ;  /* 0x0000000000027919 */ /* 0x000e2e0000002100 */
[----:B------:R-:W0:Y:S01]  /*0020*/  S2UR UR4, SR_CTAID.X ;  /* 0x00000000000479c3 */ /* 0x000e220000002500 */
[----:B------:R-:W1:Y:S07]  /*0030*/  LDCU.64 UR36, c[0x0][0x358] ;  /* 0x00006b00ff2477ac */ /* 0x000e6e0008000a00 */
[----:B------:R-:W0:Y:S08]  /*0040*/  LDC R3, c[0x0][0x360] ;  /* 0x0000d800ff037b82 */ /* 0x000e300000000800 */
[----:B------:R-:W2:Y:S08]  /*0050*/  LDC.64 R8, c[0x0][0x380] ;  /* 0x0000e000ff087b82 */ /* 0x000eb00000000a00 */
[----:B------:R-:W3:Y:S01]  /*0060*/  LDC.64 R6, c[0x0][0x388] ;  /* 0x0000e200ff067b82 */ /* 0x000ee20000000a00 */
[----:B0-----:R-:W-:-:S04]  /*0070*/  IMAD R2, R3, UR4, R2 ;  /* 0x0000000403027c24 */ /* 0x001fc8000f8e0202 */
[----:B--2---:R-:W-:-:S05]  /*0080*/  IMAD.WIDE.U32 R8, R2, 0x4, R8 ;  /* 0x0000000402087825 */ /* 0x004fca00078e0008 */
[----:B-1----:R-:W2:Y:S01]  /*0090*/  LDG.E R4, desc[UR36][R8.64] ;  /* 0x0000002408047981 */ /* 0x002ea2000c1e1900 */
[----:B------:R-:W-:Y:S01]  /*00a0*/  HFMA2 R21, -RZ, RZ, 0, 0 ;  /* 0x00000000ff157431 */ /* 0x000fe200000001ff */
[----:B------:R-:W-:Y:S01]  /*00b0*/  MOV R20, 0xe0 ;  /* 0x000000e000147802 */ /* 0x000fe20000000f00 */
[----:B--23--:R-:W0:Y:S06]  /*00c0*/  I2F.F64 R4, R4 ;  /* 0x0000000400047312 */ /* 0x00ce2c0000201c00 */
[----:B0-----:R-:W-:Y:S05]  /*00d0*/  CALL.REL.NOINC R6 `(_Z10matrix_mapPiPFddES_) ;  /* 0xfffffffc06c87344 */ /* 0x001fea0003c3ffff */
[----:B------:R-:W0:Y:S01]  /*00e0*/  LDC.64 R6, c[0x0][0x390] ;  /* 0x0000e400ff067b82 */ /* 0x000e220000000a00 */
[----:B------:R-:W1:Y:S01]  /*00f0*/  F2I.F64.TRUNC R5, R4 ;  /* 0x0000000400057311 */ /* 0x000e62000030d100 */
[----:B0-----:R-:W-:-:S05]  /*0100*/  IMAD.WIDE.U32 R2, R2, 0x4, R6 ;  /* 0x0000000402027825 */ /* 0x001fca00078e0006 */
[----:B-1----:R-:W-:Y:S01]  /*0110*/  STG.E desc[UR36][R2.64], R5 ;  /* 0x0000000502007986 */ /* 0x002fe2000c101924 */
[----:B------:R-:W-:Y:S05]  /*0120*/  EXIT ;  /* 0x000000000000794d */ /* 0x000fea0003800000 */
.L_x_11:
        /* <DEDUP_REMOVED lines=13> */
.L_x_22:


//--------------------- .text._Z22matrix_elementwise_divPiS_S_ --------------------------
	.section	.text._Z22matrix_elementwise_divPiS_S_,"ax",@progbits
	.align	128
        .global         _Z22matrix_elementwise_divPiS_S_
        .type           _Z22matrix_elementwise_divPiS_S_,@function
        .size           _Z22matrix_elementwise_divPiS_S_,(.L_x_23 - _Z22matrix_elementwise_divPiS_S_)
        .other          _Z22matrix_elementwise_divPiS_S_,@"STO_CUDA_ENTRY STV_DEFAULT"
_Z22matrix_elementwise_divPiS_S_:
.text._Z22matrix_elementwise_divPiS_S_:
[----:B------:R-:W-:Y:S01]  /*0000*/  LDC R1, c[0x0][0x37c] ;  /* 0x0000df00ff017b82 */ /* 0x000fe20000000800 */
[----:B------:R-:W0:Y:S07]  /*0010*/  S2R R0, SR_TID.X ;  /* 0x0000000000007919 */ /* 0x000e2e0000002100 */
[----:B------:R-:W0:Y:S01]  /*0020*/  S2UR UR6, SR_CTAID.X ;  /* 0x00000000000679c3 */ /* 0x000e220000002500 */
[----:B------:R-:W1:Y:S07]  /*0030*/  LDCU.64 UR4, c[0x0][0x358] ;  /* 0x00006b00ff0477ac */ /* 0x000e6e0008000a00 */
[----:B------:R-:W0:Y:S08]  /*0040*/  LDC R5, c[0x0][0x360] ;  /* 0x0000d800ff057b82 */ /* 0x000e300000000800 */
[----:B------:R-:W2:Y:S01]  /*0050*/  LDC.64 R2, c[0x0][0x388] ;  /* 0x0000e200ff027b82 */ /* 0x000ea20000000a00 */
[----:B0-----:R-:W-:-:S07]  /*0060*/  IMAD R0, R5, UR6, R0 ;  /* 0x0000000605007c24 */ /* 0x001fce000f8e0200 */
[----:B------:R-:W0:Y:S01]  /*0070*/  LDC.64 R4, c[0x0][0x380] ;  /* 0x0000e000ff047b82 */ /* 0x000e220000000a00 */
[----:B--2---:R-:W-:-:S06]  /*0080*/  IMAD.WIDE.U32 R2, R0, 0x4, R2 ;  /* 0x0000000400027825 */ /* 0x004fcc00078e0002 */
[----:B-1----:R-:W2:Y:S01]  /*0090*/  LDG.E R2, desc[UR4][R2.64] ;  /* 0x0000000402027981 */ /* 0x002ea2000c1e1900 */
[----:B0-----:R-:W-:-:S05]  /*00a0*/  IMAD.WIDE.U32 R4, R0, 0x4, R4 ;  /* 0x0000000400047825 */ /* 0x001fca00078e0004 */
[----:B------:R0:W3:Y:S01]  /*00b0*/  LDG.E R9, desc[UR4][R4.64] ;  /* 0x0000000404097981 */ /* 0x0000e2000c1e1900 */
[-C--:B--2---:R-:W-:Y:S02]  /*00c0*/  IABS R10, R2.reuse ;  /* 0x00000002000a7213 */ /* 0x084fe40000000000 */
[----:B0-----:R-:W-:Y:S02]  /*00d0*/  IABS R5, R2 ;  /* 0x0000000200057213 */ /* 0x001fe40000000000 */
[----:B------:R-:W0:Y:S01]  /*00e0*/  I2F.RP R8, R10 ;  /* 0x0000000a00087306 */ /* 0x000e220000209400 */
[----:B---3--:R-:W-:-:S07]  /*00f0*/  IABS R4, R9 ;  /* 0x0000000900047213 */ /* 0x008fce0000000000 */
[----:B0-----:R-:W0:Y:S01]  /*0100*/  MUFU.RCP R8, R8 ;  /* 0x0000000800087308 */ /* 0x001e220000001000 */
[----:B------:R-:W-:-:S04]  /*0110*/  LOP3.LUT R9, R9, R2, RZ, 0x3c, !PT ;  /* 0x0000000209097212 */ /* 0x000fc800078e3cff */
[----:B------:R-:W-:Y:S01]  /*0120*/  ISETP.GE.AND P1, PT, R9, RZ, PT ;  /* 0x000000ff0900720c */ /* 0x000fe20003f26270 */
[----:B0-----:R-:W-:-:S04]  /*0130*/  VIADD R6, R8, 0xffffffe ;  /* 0x0ffffffe08067836 */ /* 0x001fc80000000000 */
[----:B------:R0:W1:Y:S02]  /*0140*/  F2I.FTZ.U32.TRUNC.NTZ R7, R6 ;  /* 0x0000000600077305 */ /* 0x000064000021f000 */
[----:B0-----:R-:W-:Y:S02]  /*0150*/  HFMA2 R6, -RZ, RZ, 0, 0 ;  /* 0x00000000ff067431 */ /* 0x001fe400000001ff */
[----:B-1----:R-:W-:-:S04]  /*0160*/  IMAD.MOV R3, RZ, RZ, -R7 ;  /* 0x000000ffff037224 */ /* 0x002fc800078e0a07 */
[----:B------:R-:W-:-:S04]  /*0170*/  IMAD R3, R3, R10, RZ ;  /* 0x0000000a03037224 */ /* 0x000fc800078e02ff */
[----:B------:R-:W-:-:S04]  /*0180*/  IMAD.HI.U32 R7, R7, R3, R6 ;  /* 0x0000000307077227 */ /* 0x000fc800078e0006 */
[----:B------:R-:W-:Y:S02]  /*0190*/  IMAD.MOV R3, RZ, RZ, -R5 ;  /* 0x000000ffff037224 */ /* 0x000fe400078e0a05 */
[----:B------:R-:W-:-:S04]  /*01a0*/  IMAD.HI.U32 R7, R7, R4, RZ ;  /* 0x0000000407077227 */ /* 0x000fc800078e00ff */
[----:B------:R-:W-:Y:S02]  /*01b0*/  IMAD R3, R7, R3, R4 ;  /* 0x0000000307037224 */ /* 0x000fe400078e0204 */
[----:B------:R-:W0:Y:S03]  /*01c0*/  LDC.64 R4, c[0x0][0x390] ;  /* 0x0000e400ff047b82 */ /* 0x000e260000000a00 */
[----:B------:R-:W-:-:S13]  /*01d0*/  ISETP.GT.U32.AND P2, PT, R10, R3, PT ;  /* 0x000000030a00720c */ /* 0x000fda0003f44070 */
[-C--:B------:R-:W-:Y:S01]  /*01e0*/  @!P2 IADD3 R3, PT, PT, R3, -R10.reuse, RZ ;  /* 0x8000000a0303a210 */ /* 0x080fe20007ffe0ff */
[----:B------:R-:W-:Y:S01]  /*01f0*/  @!P2 VIADD R7, R7, 0x1 ;  /* 0x000000010707a836 */ /* 0x000fe20000000000 */
[----:B------:R-:W-:Y:S02]  /*0200*/  ISETP.NE.AND P2, PT, R2, RZ, PT ;  /* 0x000000ff0200720c */ /* 0x000fe40003f45270 */
[----:B------:R-:W-:Y:S01]  /*0210*/  ISETP.GE.U32.AND P0, PT, R3, R10, PT ;  /* 0x0000000a0300720c */ /* 0x000fe20003f06070 */
[----:B0-----:R-:W-:-:S12]  /*0220*/  IMAD.WIDE.U32 R4, R0, 0x4, R4 ;  /* 0x0000000400047825 */ /* 0x001fd800078e0004 */
[----:B------:R-:W-:-:S04]  /*0230*/  @P0 IADD3 R7, PT, PT, R7, 0x1, RZ ;  /* 0x0000000107070810 */ /* 0x000fc80007ffe0ff */
[----:B------:R-:W-:Y:S02]  /*0240*/  @!P1 IADD3 R7, PT, PT, -R7, RZ, RZ ;  /* 0x000000ff07079210 */ /* 0x000fe40007ffe1ff */
[----:B------:R-:W-:-:S05]  /*0250*/  @!P2 LOP3.LUT R7, RZ, R2, RZ, 0x33, !PT ;  /* 0x00000002ff07a212 */ /* 0x000fca00078e33ff */
[----:B------:R-:W-:Y:S01]  /*0260*/  STG.E desc[UR4][R4.64], R7 ;  /* 0x0000000704007986 */ /* 0x000fe2000c101904 */
[----:B------:R-:W-:Y:S05]  /*0270*/  EXIT ;  /* 0x000000000000794d */ /* 0x000fea0003800000 */
.L_x_12:
        /* <DEDUP_REMOVED lines=16> */
.L_x_23:


//--------------------- .text._Z23matrix_elementwise_multPiS_S_ --------------------------
	.section	.text._Z23matrix_elementwise_multPiS_S_,"ax",@progbits
	.align	128
        .global         _Z23matrix_elementwise_multPiS_S_
        .type           _Z23matrix_elementwise_multPiS_S_,@function
        .size           _Z23matrix_elementwise_multPiS_S_,(.L_x_24 - _Z23matrix_elementwise_multPiS_S_)
        .other          _Z23matrix_elementwise_multPiS_S_,@"STO_CUDA_ENTRY STV_DEFAULT"
_Z23matrix_elementwise_multPiS_S_:
.text._Z23matrix_elementwise_multPiS_S_:
[----:B------:R-:W-:Y:S01]  /*0000*/  LDC R1, c[0x0][0x37c] ;  /* 0x0000df00ff017b82 */ /* 0x000fe20000000800 */
[----:B------:R-:W0:Y:S07]  /*0010*/  S2R R9, SR_TID.X ;  /* 0x0000000000097919 */ /* 0x000e2e0000002100 */
[----:B------:R-:W0:Y:S01]  /*0020*/  S2UR UR6, SR_CTAID.X ;  /* 0x00000000000679c3 */ /* 0x000e220000002500 */
[----:B------:R-:W1:Y:S07]  /*0030*/  LDCU.64 UR4, c[0x0][0x358] ;  /* 0x00006b00ff0477ac */ /* 0x000e6e0008000a00 */
[----:B------:R-:W0:Y:S08]  /*0040*/  LDC R0, c[0x0][0x360] ;  /* 0x0000d800ff007b82 */ /* 0x000e300000000800 */
[----:B------:R-:W2:Y:S08]  /*0050*/  LDC.64 R2, c[0x0][0x380] ;  /* 0x0000e000ff027b82 */ /* 0x000eb00000000a00 */
[----:B------:R-:W3:Y:S01]  /*0060*/  LDC.64 R4, c[0x0][0x388] ;  /* 0x0000e200ff047b82 */ /* 0x000ee20000000a00 */
[----:B0-----:R-:W-:-:S07]  /*0070*/  IMAD R9, R0, UR6, R9 ;  /* 0x0000000600097c24 */ /* 0x001fce000f8e0209 */
[----:B------:R-:W0:Y:S01]  /*0080*/  LDC.64 R6, c[0x0][0x390] ;  /* 0x0000e400ff067b82 */ /* 0x000e220000000a00 */
[----:B--2---:R-:W-:-:S06]  /*0090*/  IMAD.WIDE.U32 R2, R9, 0x4, R2 ;  /* 0x0000000409027825 */ /* 0x004fcc00078e0002 */
[----:B-1----:R-:W2:Y:S01]  /*00a0*/  LDG.E R2, desc[UR4][R2.64] ;  /* 0x0000000402027981 */ /* 0x002ea2000c1e1900 */
[----:B---3--:R-:W-:-:S06]  /*00b0*/  IMAD.WIDE.U32 R4, R9, 0x4, R4 ;  /* 0x0000000409047825 */ /* 0x008fcc00078e0004 */
[----:B------:R-:W2:Y:S01]  /*00c0*/  LDG.E R5, desc[UR4][R4.64] ;  /* 0x0000000404057981 */ /* 0x000ea2000c1e1900 */
[----:B0-----:R-:W-:-:S04]  /*00d0*/  IMAD.WIDE.U32 R6, R9, 0x4, R6 ;  /* 0x0000000409067825 */ /* 0x001fc800078e0006 */
[----:B--2---:R-:W-:-:S05]  /*00e0*/  IMAD R9, R2, R5, RZ ;  /* 0x0000000502097224 */ /* 0x004fca00078e02ff */
[----:B------:R-:W-:Y:S01]  /*00f0*/  STG.E desc[UR4][R6.64], R9 ;  /* 0x0000000906007986 */ /* 0x000fe2000c101904 */
[----:B------:R-:W-:Y:S05]  /*0100*/  EXIT ;  /* 0x000000000000794d */ /* 0x000fea0003800000 */
.L_x_13:
        /* <DEDUP_REMOVED lines=15> */
.L_x_24:


//--------------------- .text._Z10matrix_subPiS_S_ --------------------------
	.section	.text._Z10matrix_subPiS_S_,"ax",@progbits
	.align	128
        .global         _Z10matrix_subPiS_S_
        .type           _Z10matrix_subPiS_S_,@function
        .size           _Z10matrix_subPiS_S_,(.L_x_25 - _Z10matrix_subPiS_S_)
        .other          _Z10matrix_subPiS_S_,@"STO_CUDA_ENTRY STV_DEFAULT"
_Z10matrix_subPiS_S_:
.text._Z10matrix_subPiS_S_:
        /* <DEDUP_REMOVED lines=13> */
[----:B0-----:R-:W-:Y:S01]  /*00d0*/  IMAD.WIDE.U32 R6, R9, 0x4, R6 ;  /* 0x0000000409067825 */ /* 0x001fe200078e0006 */
[----:B--2---:R-:W-:-:S05]  /*00e0*/  IADD3 R9, PT, PT, R2, -R5, RZ ;  /* 0x8000000502097210 */ /* 0x004fca0007ffe0ff */
[----:B------:R-:W-:Y:S01]  /*00f0*/  STG.E desc[UR4][R6.64], R9 ;  /* 0x0000000906007986 */ /* 0x000fe2000c101904 */
[----:B------:R-:W-:Y:S05]  /*0100*/  EXIT ;  /* 0x000000000000794d */ /* 0x000fea0003800000 */
.L_x_14:
        /* <DEDUP_REMOVED lines=15> */
.L_x_25:


//--------------------- .text._Z22set_matrix_with_matrixPiS_ --------------------------
	.section	.text._Z22set_matrix_with_matrixPiS_,"ax",@progbits
	.align	128
        .global         _Z22set_matrix_with_matrixPiS_
        .type           _Z22set_matrix_with_matrixPiS_,@function
        .size           _Z22set_matrix_with_matrixPiS_,(.L_x_26 - _Z22set_matrix_with_matrixPiS_)
        .other          _Z22set_matrix_with_matrixPiS_,@"STO_CUDA_ENTRY STV_DEFAULT"
_Z22set_matrix_with_matrixPiS_:
.text._Z22set_matrix_with_matrixPiS_:
        /* <DEDUP_REMOVED lines=8> */
[----:B--2---:R-:W-:-:S06]  /*0080*/  IMAD.WIDE.U32 R2, R7, 0x4, R2 ;  /* 0x0000000407027825 */ /* 0x004fcc00078e0002 */
[----:B-1----:R-:W2:Y:S01]  /*0090*/  LDG.E R3, desc[UR4][R2.64] ;  /* 0x0000000402037981 */ /* 0x002ea2000c1e1900 */
[----:B---3--:R-:W-:-:S05]  /*00a0*/  IMAD.WIDE.U32 R4, R7, 0x4, R4 ;  /* 0x0000000407047825 */ /* 0x008fca00078e0004 */
[----:B--2---:R-:W-:Y:S01]  /*00b0*/  STG.E desc[UR4][R4.64], R3 ;  /* 0x0000000304007986 */ /* 0x004fe2000c101904 */
[----:B------:R-:W-:Y:S05]  /*00c0*/  EXIT ;  /* 0x000000000000794d */ /* 0x000fea0003800000 */
.L_x_15:
        /* <DEDUP_REMOVED lines=11> */
.L_x_26:


//--------------------- .text._Z19matrix_div_constantPiiS_ --------------------------
	.section	.text._Z19matrix_div_constantPiiS_,"ax",@progbits
	.align	128
        .global         _Z19matrix_div_constantPiiS_
        .type           _Z19matrix_div_constantPiiS_,@function
        .size           _Z19matrix_div_constantPiiS_,(.L_x_27 - _Z19matrix_div_constantPiiS_)
        .other          _Z19matrix_div_constantPiiS_,@"STO_CUDA_ENTRY STV_DEFAULT"
_Z19matrix_div_constantPiiS_:
.text._Z19matrix_div_constantPiiS_:
[----:B------:R-:W-:Y:S01]  /*0000*/  LDC R1, c[0x0][0x37c] ;  /* 0x0000df00ff017b82 */ /* 0x000fe20000000800 */
[----:B------:R-:W0:Y:S07]  /*0010*/  S2R R7, SR_TID.X ;  /* 0x0000000000077919 */ /* 0x000e2e0000002100 */
[----:B------:R-:W0:Y:S01]  /*0020*/  S2UR UR6, SR_CTAID.X ;  /* 0x00000000000679c3 */ /* 0x000e220000002500 */
[----:B------:R-:W1:Y:S07]  /*0030*/  LDCU.64 UR4, c[0x0][0x358] ;  /* 0x00006b00ff0477ac */ /* 0x000e6e0008000a00 */
[----:B------:R-:W0:Y:S08]  /*0040*/  LDC R0, c[0x0][0x360] ;  /* 0x0000d800ff007b82 */ /* 0x000e300000000800 */
[----:B------:R-:W2:Y:S08]  /*0050*/  LDC.64 R2, c[0x0][0x380] ;  /* 0x0000e000ff027b82 */ /* 0x000eb00000000a00 */
[----:B------:R-:W3:Y:S01]  /*0060*/  LDC R11, c[0x0][0x388] ;  /* 0x0000e200ff0b7b82 */ /* 0x000ee20000000800 */
[----:B0-----:R-:W-:-:S04]  /*0070*/  IMAD R7, R0, UR6, R7 ;  /* 0x0000000600077c24 */ /* 0x001fc8000f8e0207 */
[----:B--2---:R-:W-:-:S05]  /*0080*/  IMAD.WIDE.U32 R2, R7, 0x4, R2 ;  /* 0x0000000407027825 */ /* 0x004fca00078e0002 */
[----:B-1----:R-:W2:Y:S01]  /*0090*/  LDG.E R0, desc[UR4][R2.64] ;  /* 0x0000000402007981 */ /* 0x002ea2000c1e1900 */
[----:B---3--:R-:W-:-:S04]  /*00a0*/  IABS R9, R11 ;  /* 0x0000000b00097213 */ /* 0x008fc80000000000 */
[----:B------:R-:W0:Y:S08]  /*00b0*/  I2F.RP R6, R9 ;  /* 0x0000000900067306 */ /* 0x000e300000209400 */
[----:B0-----:R-:W0:Y:S02]  /*00c0*/  MUFU.RCP R6, R6 ;  /* 0x0000000600067308 */ /* 0x001e240000001000 */
[----:B0-----:R-:W-:-:S06]  /*00d0*/  VIADD R4, R6, 0xffffffe ;  /* 0x0ffffffe06047836 */ /* 0x001fcc0000000000 */
[----:B------:R0:W1:Y:S02]  /*00e0*/  F2I.FTZ.U32.TRUNC.NTZ R5, R4 ;  /* 0x0000000400057305 */ /* 0x000064000021f000 */
[----:B0-----:R-:W-:Y:S02]  /*00f0*/  HFMA2 R4, -RZ, RZ, 0, 0 ;  /* 0x00000000ff047431 */ /* 0x001fe400000001ff */
[----:B-1----:R-:W-:-:S04]  /*0100*/  IMAD.MOV R8, RZ, RZ, -R5 ;  /* 0x000000ffff087224 */ /* 0x002fc800078e0a05 */
[----:B------:R-:W-:-:S04]  /*0110*/  IMAD R13, R8, R9, RZ ;  /* 0x00000009080d7224 */ /* 0x000fc800078e02ff */
[----:B------:R-:W-:Y:S01]  /*0120*/  IMAD.HI.U32 R5, R5, R13, R4 ;  /* 0x0000000d05057227 */ /* 0x000fe200078e0004 */
[----:B--2---:R-:W-:Y:S02]  /*0130*/  IABS R2, R0 ;  /* 0x0000000000027213 */ /* 0x004fe40000000000 */
[----:B------:R-:W-:-:S03]  /*0140*/  LOP3.LUT R0, R0, R11, RZ, 0x3c, !PT ;  /* 0x0000000b00007212 */ /* 0x000fc600078e3cff */
[----:B------:R-:W-:Y:S01]  /*0150*/  IMAD.HI.U32 R5, R5, R2, RZ ;  /* 0x0000000205057227 */ /* 0x000fe200078e00ff */
[----:B------:R-:W-:-:S03]  /*0160*/  ISETP.GE.AND P1, PT, R0, RZ, PT ;  /* 0x000000ff0000720c */ /* 0x000fc60003f26270 */
[----:B------:R-:W-:-:S04]  /*0170*/  IMAD.MOV R6, RZ, RZ, -R5 ;  /* 0x000000ffff067224 */ /* 0x000fc800078e0a05 */
[C---:B------:R-:W-:Y:S02]  /*0180*/  IMAD R6, R9.reuse, R6, R2 ;  /* 0x0000000609067224 */ /* 0x040fe400078e0202 */
        /* <DEDUP_REMOVED lines=12> */
.L_x_16:
        /* <DEDUP_REMOVED lines=11> */
.L_x_27:


//--------------------- .text._Z10matrix_addPiS_S_ --------------------------
	.section	.text._Z10matrix_addPiS_S_,"ax",@progbits
	.align	128
        .global         _Z10matrix_addPiS_S_
        .type           _Z10matrix_addPiS_S_,@function
        .size           _Z10matrix_addPiS_S_,(.L_x_28 - _Z10matrix_addPiS_S_)
        .other          _Z10matrix_addPiS_S_,@"STO_CUDA_ENTRY STV_DEFAULT"
_Z10matrix_addPiS_S_:
.text._Z10matrix_addPiS_S_:
        /* <DEDUP_REMOVED lines=14> */
[----:B--2---:R-:W-:-:S05]  /*00e0*/  IADD3 R9, PT, PT, R2, R5, RZ ;  /* 0x0000000502097210 */ /* 0x004fca0007ffe0ff */
[----:B------:R-:W-:Y:S01]  /*00f0*/  STG.E desc[UR4][R6.64], R9 ;  /* 0x0000000906007986 */ /* 0x000fe2000c101904 */
[----:B------:R-:W-:Y:S05]  /*0100*/  EXIT ;  /* 0x000000000000794d */ /* 0x000fea0003800000 */
.L_x_17:
        /* <DEDUP_REMOVED lines=15> */
.L_x_28:


//--------------------- .text._Z20matrix_mult_constantPiiS_ --------------------------
	.section	.text._Z20matrix_mult_constantPiiS_,"ax",@progbits
	.align	128
        .global         _Z20matrix_mult_constantPiiS_
        .type           _Z20matrix_mult_constantPiiS_,@function
        .size           _Z20matrix_mult_constantPiiS_,(.L_x_29 - _Z20matrix_mult_constantPiiS_)
        .other          _Z20matrix_mult_constantPiiS_,@"STO_CUDA_ENTRY STV_DEFAULT"
_Z20matrix_mult_constantPiiS_:
.text._Z20matrix_mult_constantPiiS_:
[----:B------:R-:W-:Y:S01]  /*0000*/  LDC R1, c[0x0][0x37c] ;  /* 0x0000df00ff017b82 */ /* 0x000fe20000000800 */
[----:B------:R-:W0:Y:S07]  /*0010*/  S2R R7, SR_TID.X ;  /* 0x0000000000077919 */ /* 0x000e2e0000002100 */
[----:B------:R-:W0:Y:S01]  /*0020*/  S2UR UR6, SR_CTAID.X ;  /* 0x00000000000679c3 */ /* 0x000e220000002500 */
[----:B------:R-:W1:Y:S07]  /*0030*/  LDCU.64 UR4, c[0x0][0x358] ;  /* 0x00006b00ff0477ac */ /* 0x000e6e0008000a00 */
[----:B------:R-:W0:Y:S08]  /*0040*/  LDC R0, c[0x0][0x360] ;  /* 0x0000d800ff007b82 */ /* 0x000e300000000800 */
[----:B------:R-:W2:Y:S08]  /*0050*/  LDC.64 R2, c[0x0][0x380] ;  /* 0x0000e000ff027b82 */ /* 0x000eb00000000a00 */
[----:B------:R-:W3:Y:S01]  /*0060*/  LDC.64 R4, c[0x0][0x390] ;  /* 0x0000e400ff047b82 */ /* 0x000ee20000000a00 */
[----:B0-----:R-:W-:Y:S01]  /*0070*/  IMAD R7, R0, UR6, R7 ;  /* 0x0000000600077c24 */ /* 0x001fe2000f8e0207 */
[----:B------:R-:W0:Y:S03]  /*0080*/  LDCU UR6, c[0x0][0x388] ;  /* 0x00007100ff0677ac */ /* 0x000e260008000800 */
[----:B--2---:R-:W-:-:S06]  /*0090*/  IMAD.WIDE.U32 R2, R7, 0x4, R2 ;  /* 0x0000000407027825 */ /* 0x004fcc00078e0002 */
[----:B-1----:R-:W0:Y:S01]  /*00a0*/  LDG.E R2, desc[UR4][R2.64] ;  /* 0x0000000402027981 */ /* 0x002e22000c1e1900 */
[----:B---3--:R-:W-:-:S04]  /*00b0*/  IMAD.WIDE.U32 R4, R7, 0x4, R4 ;  /* 0x0000000407047825 */ /* 0x008fc800078e0004 */
[----:B0-----:R-:W-:-:S05]  /*00c0*/  IMAD R7, R2, UR6, RZ ;  /* 0x0000000602077c24 */ /* 0x001fca000f8e02ff */
[----:B------:R-:W-:Y:S01]  /*00d0*/  STG.E desc[UR4][R4.64], R7 ;  /* 0x0000000704007986 */ /* 0x000fe2000c101904 */
[----:B------:R-:W-:Y:S05]  /*00e0*/  EXIT ;  /* 0x000000000000794d */ /* 0x000fea0003800000 */
.L_x_18:
        /* <DEDUP_REMOVED lines=9> */
.L_x_29:


//--------------------- .nv.shared.reserved.0     --------------------------
	.section	.nv.shared.reserved.0,"aw",@nobits
	.weak		__nv_reservedSMEM_offset_0_alias
	.size		__nv_reservedSMEM_offset_0_alias, 0, 64
	.other		__nv_reservedSMEM_offset_0_alias,@"STO_CUDA_RESERVED_SHARED STV_DEFAULT"
__nv_reservedSMEM_offset_0_alias:
	.zero		0
	.zero		64


//--------------------- .nv.constant0._Z11matrix_multPiS_S_iii --------------------------
	.section	.nv.constant0._Z11matrix_multPiS_S_iii,"a",@progbits
	.sectionflags	@""
	.align	4
.nv.constant0._Z11matrix_multPiS_S_iii:
	.zero		932


//--------------------- .nv.constant0._Z13matrix_repmatPiiiiiS_ --------------------------
	.section	.nv.constant0._Z13matrix_repmatPiiiiiS_,"a",@progbits
	.sectionflags	@""
	.align	4
.nv.constant0._Z13matrix_repmatPiiiiiS_:
	.zero		928


//--------------------- .nv.constant0._Z16matrix_transposePiS_ --------------------------
	.section	.nv.constant0._Z16matrix_transposePiS_,"a",@progbits
	.sectionflags	@""
	.align	4
.nv.constant0._Z16matrix_transposePiS_:
	.zero		912


//--------------------- .nv.constant0._Z10matrix_mapPiPFddES_ --------------------------
	.section	.nv.constant0._Z10matrix_mapPiPFddES_,"a",@progbits
	.sectionflags	@""
	.align	4
.nv.constant0._Z10matrix_mapPiPFddES_:
	.zero		920


//--------------------- .nv.constant0._Z22matrix_elementwise_divPiS_S_ --------------------------
	.section	.nv.constant0._Z22matrix_elementwise_divPiS_S_,"a",@progbits
	.sectionflags	@""
	.align	4
.nv.constant0._Z22matrix_elementwise_divPiS_S_:
	.zero		920


//--------------------- .nv.constant0._Z23matrix_elementwise_multPiS_S_ --------------------------
	.section	.nv.constant0._Z23matrix_elementwise_multPiS_S_,"a",@progbits
	.sectionflags	@""
	.align	4
.nv.constant0._Z23matrix_elementwise_multPiS_S_:
	.zero		920


//--------------------- .nv.constant0._Z10matrix_subPiS_S_ --------------------------
	.section	.nv.constant0._Z10matrix_subPiS_S_,"a",@progbits
	.sectionflags	@""
	.align	4
.nv.constant0._Z10matrix_subPiS_S_:
	.zero		920


//--------------------- .nv.constant0._Z22set_matrix_with_matrixPiS_ --------------------------
	.section	.nv.constant0._Z22set_matrix_with_matrixPiS_,"a",@progbits
	.sectionflags	@""
	.align	4
.nv.constant0._Z22set_matrix_with_matrixPiS_:
	.zero		912


//--------------------- .nv.constant0._Z19matrix_div_constantPiiS_ --------------------------
	.section	.nv.constant0._Z19matrix_div_constantPiiS_,"a",@progbits
	.sectionflags	@""
	.align	4
.nv.constant0._Z19matrix_div_constantPiiS_:
	.zero		920


//--------------------- .nv.constant0._Z10matrix_addPiS_S_ --------------------------
	.section	.nv.constant0._Z10matrix_addPiS_S_,"a",@progbits
	.sectionflags	@""
	.align	4
.nv.constant0._Z10matrix_addPiS_S_:
	.zero		920


//--------------------- .nv.constant0._Z20matrix_mult_constantPiiS_ --------------------------
	.section	.nv.constant0._Z20matrix_mult_constantPiiS_,"a",@progbits
	.sectionflags	@""
	.align	4
.nv.constant0._Z20matrix_mult_constantPiiS_:
	.zero		920


//--------------------- SYMBOLS --------------------------

	.type		.nv.reservedSmem.offset0,@object
	.size		.nv.reservedSmem.offset0,0x4
